	.target	sm_90a

	.elftype	@"ET_EXEC"


//--------------------- .note.nv.tkinfo           --------------------------
	.section	.note.nv.tkinfo,"",@"SHT_NOTE"
	.sectionflags	@"SHF_NOTE_NV_TKINFO"
	.tkinfo
        /*0018*/ 	.word	0x00000002
        /*0030*/ 	.string	""
        /*0030*/ 	.string	"ptxas"
        /*0030*/ 	.string	"Cuda compilation tools, release 13.0, V13.0.88"
        /*0030*/ 	.string	"Build cuda_13.0.r13.0/compiler.36424714_0"
        /*0030*/ 	.string	"-arch sm_90a -m 64 "



//--------------------- .note.nv.cuinfo           --------------------------
	.section	.note.nv.cuinfo,"",@"SHT_NOTE"
	.sectionflags	@"SHF_NOTE_NV_CUINFO"
        /*0018*/ 	.short	0x0002
        /*001a*/ 	.short	0x005a
        /*001c*/ 	.short	0x0082
	.zero		2


//--------------------- .nv.info                  --------------------------
	.section	.nv.info,"",@"SHT_CUDA_INFO"
	.align	4


	//----- nvinfo : EIATTR_REGCOUNT
	.align		4
        /*0000*/ 	.byte	0x04, 0x2f
        /*0002*/ 	.short	(.L_15 - .L_14)
	.align		4
.L_14:
        /*0004*/ 	.word	index@(_ZN7cutlass13device_kernelINS_4gemm6kernel13GemmUniversalIN4cute5tupleIJiiiiEEENS1_10collective13CollectiveMmaINS1_34MainloopSm90TmaGmmaWarpSpecializedILi5ENS5_IJNS4_1CILi4EEESB_NSA_ILi1EEEEEENS1_35KernelTmaWarpSpecializedCooperativeEEENS5_IJNSA_ILi256EEENSA_ILi64EEENSA_ILi128EEEEEEaNS5_IJlSC_lEEEaSK_NS4_8TiledMMAINS4_8MMA_AtomIJNS4_4SM904GMMA26MMA_64x64x32_S32S8S8_SS_TNEEEENS4_6LayoutINS5_IJNSA_ILi2EEESC_SC_EEENS5_IJSC_NSA_ILi0EEESU_EEEEENS5_IJNS4_10UnderscoreESX_SX_EEEEENS4_23SM90_TMA_LOAD_MULTICASTENS4_14ComposedLayoutINS4_7SwizzleILi3ELi4ELi3EEENS4_18smem_ptr_flag_bitsILi8EEENSR_INS5_IJNSA_ILi8EEESI_EEENS5_IJSI_SC_EEEEEEEvNS4_8identityES10_S1A_vS1B_EENS_8epilogue10collective6detail29Sm90TmaWarpSpecializedAdapterINS1E_15DefaultEpilogueIaSK_SK_NS1D_6thread17LinearCombinationIaLi1EiiLNS1I_9ScaleType4KindE0ELNS_15FloatRoundStyleE2EaEENS1_15EpilogueDefaultEEEEEvvEEEEvNT_6ParamsE)
        /*0008*/ 	.word	0x000000a8


	//----- nvinfo : EIATTR_FRAME_SIZE
	.align		4
.L_15:
        /*000c*/ 	.byte	0x04, 0x11
        /*000e*/ 	.short	(.L_17 - .L_16)
	.align		4
.L_16:
        /*0010*/ 	.word	index@(_ZN7cutlass13device_kernelINS_4gemm6kernel13GemmUniversalIN4cute5tupleIJiiiiEEENS1_10collective13CollectiveMmaINS1_34MainloopSm90TmaGmmaWarpSpecializedILi5ENS5_IJNS4_1CILi4EEESB_NSA_ILi1EEEEEENS1_35KernelTmaWarpSpecializedCooperativeEEENS5_IJNSA_ILi256EEENSA_ILi64EEENSA_ILi128EEEEEEaNS5_IJlSC_lEEEaSK_NS4_8TiledMMAINS4_8MMA_AtomIJNS4_4SM904GMMA26MMA_64x64x32_S32S8S8_SS_TNEEEENS4_6LayoutINS5_IJNSA_ILi2EEESC_SC_EEENS5_IJSC_NSA_ILi0EEESU_EEEEENS5_IJNS4_10UnderscoreESX_SX_EEEEENS4_23SM90_TMA_LOAD_MULTICASTENS4_14ComposedLayoutINS4_7SwizzleILi3ELi4ELi3EEENS4_18smem_ptr_flag_bitsILi8EEENSR_INS5_IJNSA_ILi8EEESI_EEENS5_IJSI_SC_EEEEEEEvNS4_8identityES10_S1A_vS1B_EENS_8epilogue10collective6detail29Sm90TmaWarpSpecializedAdapterINS1E_15DefaultEpilogueIaSK_SK_NS1D_6thread17LinearCombinationIaLi1EiiLNS1I_9ScaleType4KindE0ELNS_15FloatRoundStyleE2EaEENS1_15EpilogueDefaultEEEEEvvEEEEvNT_6ParamsE)
        /*0014*/ 	.word	0x00000000


	//----- nvinfo : EIATTR_MIN_STACK_SIZE
	.align		4
.L_17:
        /*0018*/ 	.byte	0x04, 0x12
        /*001a*/ 	.short	(.L_19 - .L_18)
	.align		4
.L_18:
        /*001c*/ 	.word	index@(_ZN7cutlass13device_kernelINS_4gemm6kernel13GemmUniversalIN4cute5tupleIJiiiiEEENS1_10collective13CollectiveMmaINS1_34MainloopSm90TmaGmmaWarpSpecializedILi5ENS5_IJNS4_1CILi4EEESB_NSA_ILi1EEEEEENS1_35KernelTmaWarpSpecializedCooperativeEEENS5_IJNSA_ILi256EEENSA_ILi64EEENSA_ILi128EEEEEEaNS5_IJlSC_lEEEaSK_NS4_8TiledMMAINS4_8MMA_AtomIJNS4_4SM904GMMA26MMA_64x64x32_S32S8S8_SS_TNEEEENS4_6LayoutINS5_IJNSA_ILi2EEESC_SC_EEENS5_IJSC_NSA_ILi0EEESU_EEEEENS5_IJNS4_10UnderscoreESX_SX_EEEEENS4_23SM90_TMA_LOAD_MULTICASTENS4_14ComposedLayoutINS4_7SwizzleILi3ELi4ELi3EEENS4_18smem_ptr_flag_bitsILi8EEENSR_INS5_IJNSA_ILi8EEESI_EEENS5_IJSI_SC_EEEEEEEvNS4_8identityES10_S1A_vS1B_EENS_8epilogue10collective6detail29Sm90TmaWarpSpecializedAdapterINS1E_15DefaultEpilogueIaSK_SK_NS1D_6thread17LinearCombinationIaLi1EiiLNS1I_9ScaleType4KindE0ELNS_15FloatRoundStyleE2EaEENS1_15EpilogueDefaultEEEEEvvEEEEvNT_6ParamsE)
        /*0020*/ 	.word	0x00000000
.L_19:


//--------------------- .nv.compat                --------------------------
	.section	.nv.compat,"",@"SHT_CUDA_COMPAT_INFO"
	.align	4
        /*0000*/ 	.byte	0x02, 0x09, 0x01, 0x00, 0x02, 0x02, 0x04, 0x00, 0x02, 0x05, 0x05, 0x00, 0x03, 0x07, 0x01, 0x01
        /*0010*/ 	.byte	0x02, 0x03, 0x01, 0x00, 0x02, 0x06, 0x01, 0x00, 0x04, 0x0b, 0x08, 0x00, 0x00, 0x00, 0x00, 0x00
        /*0020*/ 	.byte	0x00, 0x00, 0x00, 0x00


//--------------------- .nv.info._ZN7cutlass13device_kernelINS_4gemm6kernel13GemmUniversalIN4cute5tupleIJiiiiEEENS1_10collective13CollectiveMmaINS1_34MainloopSm90TmaGmmaWarpSpecializedILi5ENS5_IJNS4_1CILi4EEESB_NSA_ILi1EEEEEENS1_35KernelTmaWarpSpecializedCooperativeEEENS5_IJNSA_ILi256EEENSA_ILi64EEENSA_ILi128EEEEEEaNS5_IJlSC_lEEEaSK_NS4_8TiledMMAINS4_8MMA_AtomIJNS4_4SM904GMMA26MMA_64x64x32_S32S8S8_SS_TNEEEENS4_6LayoutINS5_IJNSA_ILi2EEESC_SC_EEENS5_IJSC_NSA_ILi0EEESU_EEEEENS5_IJNS4_10UnderscoreESX_SX_EEEEENS4_23SM90_TMA_LOAD_MULTICASTENS4_14ComposedLayoutINS4_7SwizzleILi3ELi4ELi3EEENS4_18smem_ptr_flag_bitsILi8EEENSR_INS5_IJNSA_ILi8EEESI_EEENS5_IJSI_SC_EEEEEEEvNS4_8identityES10_S1A_vS1B_EENS_8epilogue10collective6detail29Sm90TmaWarpSpecializedAdapterINS1E_15DefaultEpilogueIaSK_SK_NS1D_6thread17LinearCombinationIaLi1EiiLNS1I_9ScaleType4KindE0ELNS_15FloatRoundStyleE2EaEENS1_15EpilogueDefaultEEEEEvvEEEEvNT_6ParamsE --------------------------
	.section	.nv.info._ZN7cutlass13device_kernelINS_4gemm6kernel13GemmUniversalIN4cute5tupleIJiiiiEEENS1_10collective13CollectiveMmaINS1_34MainloopSm90TmaGmmaWarpSpecializedILi5ENS5_IJNS4_1CILi4EEESB_NSA_ILi1EEEEEENS1_35KernelTmaWarpSpecializedCooperativeEEENS5_IJNSA_ILi256EEENSA_ILi64EEENSA_ILi128EEEEEEaNS5_IJlSC_lEEEaSK_NS4_8TiledMMAINS4_8MMA_AtomIJNS4_4SM904GMMA26MMA_64x64x32_S32S8S8_SS_TNEEEENS4_6LayoutINS5_IJNSA_ILi2EEESC_SC_EEENS5_IJSC_NSA_ILi0EEESU_EEEEENS5_IJNS4_10UnderscoreESX_SX_EEEEENS4_23SM90_TMA_LOAD_MULTICASTENS4_14ComposedLayoutINS4_7SwizzleILi3ELi4ELi3EEENS4_18smem_ptr_flag_bitsILi8EEENSR_INS5_IJNSA_ILi8EEESI_EEENS5_IJSI_SC_EEEEEEEvNS4_8identityES10_S1A_vS1B_EENS_8epilogue10collective6detail29Sm90TmaWarpSpecializedAdapterINS1E_15DefaultEpilogueIaSK_SK_NS1D_6thread17LinearCombinationIaLi1EiiLNS1I_9ScaleType4KindE0ELNS_15FloatRoundStyleE2EaEENS1_15EpilogueDefaultEEEEEvvEEEEvNT_6ParamsE,"",@"SHT_CUDA_INFO"
	.sectionflags	@""
	.align	4


	//----- nvinfo : EIATTR_CUDA_API_VERSION
	.align		4
        /*0000*/ 	.byte	0x04, 0x37
        /*0002*/ 	.short	(.L_21 - .L_20)
.L_20:
        /*0004*/ 	.word	0x00000082


	//----- nvinfo : EIATTR_KPARAM_INFO
	.align		4
.L_21:
        /*0008*/ 	.byte	0x04, 0x17
        /*000a*/ 	.short	(.L_23 - .L_22)
.L_22:
        /*000c*/ 	.word	0x00000000
        /*0010*/ 	.short	0x0000
        /*0012*/ 	.short	0x0070
        /*0014*/ 	.byte	0x00, 0xf0, 0x01, 0x10


	//----- nvinfo : EIATTR_SPARSE_MMA_MASK
	.align		4
.L_23:
        /*0018*/ 	.byte	0x03, 0x50
        /*001a*/ 	.short	0x0000


	//----- nvinfo : EIATTR_MAXREG_COUNT
	.align		4
        /*001c*/ 	.byte	0x03, 0x1b
        /*001e*/ 	.short	0x00a8


	//----- nvinfo : EIATTR_NUM_BARRIERS
	.align		4
        /*0020*/ 	.byte	0x02, 0x4c
        /*0022*/ 	.byte	0x01
	.zero		1


	//----- nvinfo : EIATTR_EXTERNS
	.align		4
        /*0024*/ 	.byte	0x04, 0x0f
        /*0026*/ 	.short	(.L_25 - .L_24)


	//   ....[0]....
	.align		4
.L_24:
        /*0028*/ 	.word	index@(__assertfail)


	//----- nvinfo : EIATTR_MERCURY_ISA_VERSION
	.align		4
.L_25:
        /*002c*/ 	.byte	0x03, 0x5f
        /*002e*/ 	.short	0x0101


	//----- nvinfo : EIATTR_INT_WARP_WIDE_INSTR_OFFSETS
	.align		4
        /*0030*/ 	.byte	0x04, 0x31
        /*0032*/ 	.short	(.L_27 - .L_26)


	//   ....[0]....
.L_26:
        /*0034*/ 	.word	0x000004a0


	//   ....[1]....
        /*0038*/ 	.word	0x000004d0


	//   ....[2]....
        /*003c*/ 	.word	0x00000680


	//----- nvinfo : EIATTR_COOP_GROUP_MASK_REGIDS
	.align		4
.L_27:
        /*0040*/ 	.byte	0x04, 0x29
        /*0042*/ 	.short	(.L_29 - .L_28)


	//   ....[0]....
.L_28:
        /*0044*/ 	.word	0xffffffff


	//   ....[1]....
        /*0048*/ 	.word	0xffffffff


	//   ....[2]....
        /*004c*/ 	.word	0xffffffff


	//   ....[3]....
        /*0050*/ 	.word	0xffffffff


	//   ....[4]....
        /*0054*/ 	.word	0xffffffff


	//   ....[5]....
        /*0058*/ 	.word	0xffffffff


	//----- nvinfo : EIATTR_COOP_GROUP_INSTR_OFFSETS
	.align		4
.L_29:
        /*005c*/ 	.byte	0x04, 0x28
        /*005e*/ 	.short	(.L_31 - .L_30)


	//   ....[0]....
.L_30:
        /*0060*/ 	.word	0x00000060


	//   ....[1]....
        /*0064*/ 	.word	0x00000070


	//   ....[2]....
        /*0068*/ 	.word	0x00000130


	//   ....[3]....
        /*006c*/ 	.word	0x000002f0


	//   ....[4]....
        /*0070*/ 	.word	0x00000830


	//   ....[5]....
        /*0074*/ 	.word	0x00001260


	//----- nvinfo : EIATTR_REG_RECONFIG
	.align		4
.L_31:
        /*0078*/ 	.byte	0x01, 0x54
	.zero		2


	//----- nvinfo : EIATTR_SYSCALL_OFFSETS
	.align		4
        /*007c*/ 	.byte	0x04, 0x46
        /*007e*/ 	.short	(.L_33 - .L_32)


	//   ....[0]....
.L_32:
        /*0080*/ 	.word	0x00001430


	//----- nvinfo : EIATTR_MBARRIER_INSTR_OFFSETS
	.align		4
.L_33:
        /*0084*/ 	.byte	0x04, 0x39
        /*0086*/ 	.short	(.L_35 - .L_34)


	//   ....[0]....
.L_34:
        /*0088*/ 	.word	0x00000230
        /*008c*/ 	.word	0x000000ff
        /*0090*/ 	.word	0x00000000
        /*0094*/ 	.short	0x0100
        /*0096*/ 	.byte	0x08
	.zero		1


	//   ....[1]....
        /*0098*/ 	.word	0x00000240
        /*009c*/ 	.word	0x000000ff
        /*00a0*/ 	.word	0x00000028
        /*00a4*/ 	.short	0x0100
        /*00a6*/ 	.byte	0x08
	.zero		1


	//   ....[2]....
        /*00a8*/ 	.word	0x00000250
        /*00ac*/ 	.word	0x000000ff
        /*00b0*/ 	.word	0x00000008
        /*00b4*/ 	.short	0x0100
        /*00b6*/ 	.byte	0x08
	.zero		1


	//   ....[3]....
        /*00b8*/ 	.word	0x00000260
        /*00bc*/ 	.word	0x000000ff
        /*00c0*/ 	.word	0x00000030
        /*00c4*/ 	.short	0x0100
        /*00c6*/ 	.byte	0x08
	.zero		1


	//   ....[4]....
        /*00c8*/ 	.word	0x00000270
        /*00cc*/ 	.word	0x000000ff
        /*00d0*/ 	.word	0x00000010
        /*00d4*/ 	.short	0x0100
        /*00d6*/ 	.byte	0x08
	.zero		1


	//   ....[5]....
        /*00d8*/ 	.word	0x00000280
        /*00dc*/ 	.word	0x000000ff
        /*00e0*/ 	.word	0x00000038
        /*00e4*/ 	.short	0x0100
        /*00e6*/ 	.byte	0x08
	.zero		1


	//   ....[6]....
        /*00e8*/ 	.word	0x00000290
        /*00ec*/ 	.word	0x000000ff
        /*00f0*/ 	.word	0x00000018
        /*00f4*/ 	.short	0x0100
        /*00f6*/ 	.byte	0x08
	.zero		1


	//   ....[7]....
        /*00f8*/ 	.word	0x000002a0
        /*00fc*/ 	.word	0x000000ff
        /*0100*/ 	.word	0x00000040
        /*0104*/ 	.short	0x0100
        /*0106*/ 	.byte	0x08
	.zero		1


	//   ....[8]....
        /*0108*/ 	.word	0x000002b0
        /*010c*/ 	.word	0x000000ff
        /*0110*/ 	.word	0x00000020
        /*0114*/ 	.short	0x0100
        /*0116*/ 	.byte	0x08
	.zero		1


	//   ....[9]....
        /*0118*/ 	.word	0x000002c0
        /*011c*/ 	.word	0x000000ff
        /*0120*/ 	.word	0x00000048
        /*0124*/ 	.short	0x0100
        /*0126*/ 	.byte	0x08
	.zero		1


	//   ....[10]....
        /*0128*/ 	.word	0x00000710
        /*012c*/ 	.word	0x000000ff
        /*0130*/ 	.word	0x00000060
        /*0134*/ 	.short	0x0100
        /*0136*/ 	.byte	0x06
	.zero		1


	//   ....[11]....
        /*0138*/ 	.word	0x000007b0
        /*013c*/ 	.word	0x000000ff
        /*0140*/ 	.word	0x00000068
        /*0144*/ 	.short	0x0100
        /*0146*/ 	.byte	0x06
	.zero		1


	//   ....[12]....
        /*0148*/ 	.word	0x00001500
        /*014c*/ 	.word	0x00000003
        /*0150*/ 	.word	0x00000000
        /*0154*/ 	.short	0x010a
        /*0156*/ 	.byte	0x3f
	.zero		1


	//   ....[13]....
        /*0158*/ 	.word	0x00001540
        /*015c*/ 	.word	0x00000003
        /*0160*/ 	.word	0x00000000
        /*0164*/ 	.short	0x010a
        /*0166*/ 	.byte	0x3f
	.zero		1


	//   ....[14]....
        /*0168*/ 	.word	0x00001a80
        /*016c*/ 	.word	0x00000005
        /*0170*/ 	.word	0x00000000
        /*0174*/ 	.short	0x010a
        /*0176*/ 	.byte	0x3f
	.zero		1


	//   ....[15]....
        /*0178*/ 	.word	0x00001ac0
        /*017c*/ 	.word	0x00000005
        /*0180*/ 	.word	0x00000000
        /*0184*/ 	.short	0x010a
        /*0186*/ 	.byte	0x3f
	.zero		1


	//   ....[16]....
        /*0188*/ 	.word	0x00001ea0
        /*018c*/ 	.word	0x00000005
        /*0190*/ 	.word	0x00000000
        /*0194*/ 	.short	0x0101
        /*0196*/ 	.byte	0x3f
	.zero		1


	//   ....[17]....
        /*0198*/ 	.word	0x000020c0
        /*019c*/ 	.word	0x00000003
        /*01a0*/ 	.word	0x00000000
        /*01a4*/ 	.short	0x0101
        /*01a6*/ 	.byte	0x3f
	.zero		1


	//   ....[18]....
        /*01a8*/ 	.word	0x00006850
        /*01ac*/ 	.word	0x0000000e
        /*01b0*/ 	.word	0x00000028
        /*01b4*/ 	.short	0x010a
        /*01b6*/ 	.byte	0x3f
	.zero		1


	//   ....[19]....
        /*01b8*/ 	.word	0x00006bd0
        /*01bc*/ 	.word	0x00000006
        /*01c0*/ 	.word	0x00000068
        /*01c4*/ 	.short	0x0101
        /*01c6*/ 	.byte	0x3f
	.zero		1


	//   ....[20]....
        /*01c8*/ 	.word	0x00007300
        /*01cc*/ 	.word	0x00000007
        /*01d0*/ 	.word	0x00000000
        /*01d4*/ 	.short	0x010a
        /*01d6*/ 	.byte	0x3f
	.zero		1


	//   ....[21]....
        /*01d8*/ 	.word	0x00007380
        /*01dc*/ 	.word	0x00000009
        /*01e0*/ 	.word	0x00000000
        /*01e4*/ 	.short	0x010a
        /*01e6*/ 	.byte	0x3f
	.zero		1


	//   ....[22]....
        /*01e8*/ 	.word	0x00007410
        /*01ec*/ 	.word	0x00000006
        /*01f0*/ 	.word	0x00000000
        /*01f4*/ 	.short	0x010a
        /*01f6*/ 	.byte	0x3f
	.zero		1


	//   ....[23]....
        /*01f8*/ 	.word	0x000074a0
        /*01fc*/ 	.word	0x00000009
        /*0200*/ 	.word	0x00000000
        /*0204*/ 	.short	0x010a
        /*0206*/ 	.byte	0x3f
	.zero		1


	//   ....[24]....
        /*0208*/ 	.word	0x00007530
        /*020c*/ 	.word	0x00000003
        /*0210*/ 	.word	0x00000000
        /*0214*/ 	.short	0x010a
        /*0216*/ 	.byte	0x3f
	.zero		1


	//   ....[25]....
        /*0218*/ 	.word	0x00007590
        /*021c*/ 	.word	0x00000003
        /*0220*/ 	.word	0x00000000
        /*0224*/ 	.short	0x010a
        /*0226*/ 	.byte	0x3f
	.zero		1


	//   ....[26]....
        /*0228*/ 	.word	0x000075e0
        /*022c*/ 	.word	0x00000005
        /*0230*/ 	.word	0x00000000
        /*0234*/ 	.short	0x010a
        /*0236*/ 	.byte	0x3f
	.zero		1


	//   ....[27]....
        /*0238*/ 	.word	0x000076b0
        /*023c*/ 	.word	0x0000000e
        /*0240*/ 	.word	0x00000028
        /*0244*/ 	.short	0x010a
        /*0246*/ 	.byte	0x3f
	.zero		1


	//   ....[28]....
        /*0248*/ 	.word	0x00007780
        /*024c*/ 	.word	0x00000007
        /*0250*/ 	.word	0x00000000
        /*0254*/ 	.short	0x010a
        /*0256*/ 	.byte	0x3f
	.zero		1


	//   ....[29]....
        /*0258*/ 	.word	0x000077d0
        /*025c*/ 	.word	0x00000009
        /*0260*/ 	.word	0x00000000
        /*0264*/ 	.short	0x010a
        /*0266*/ 	.byte	0x3f
	.zero		1


	//   ....[30]....
        /*0268*/ 	.word	0x00007820
        /*026c*/ 	.word	0x00000006
        /*0270*/ 	.word	0x00000000
        /*0274*/ 	.short	0x010a
        /*0276*/ 	.byte	0x3f
	.zero		1


	//   ....[31]....
        /*0278*/ 	.word	0x00007870
        /*027c*/ 	.word	0x00000009
        /*0280*/ 	.word	0x00000000
        /*0284*/ 	.short	0x010a
        /*0286*/ 	.byte	0x3f
	.zero		1


	//----- nvinfo : EIATTR_NUM_MBARRIERS
	.align		4
.L_35:
        /*0288*/ 	.byte	0x03, 0x38
        /*028a*/ 	.short	0x000c


	//----- nvinfo : EIATTR_EXIT_INSTR_OFFSETS
	.align		4
        /*028c*/ 	.byte	0x04, 0x1c
        /*028e*/ 	.short	(.L_37 - .L_36)


	//   ....[0]....
.L_36:
        /*0290*/ 	.word	0x00000990


	//   ....[1]....
        /*0294*/ 	.word	0x000011a0


	//   ....[2]....
        /*0298*/ 	.word	0x00005e20


	//   ....[3]....
        /*029c*/ 	.word	0x00006380


	//   ....[4]....
        /*02a0*/ 	.word	0x00007580


	//----- nvinfo : EIATTR_MAX_THREADS
	.align		4
.L_37:
        /*02a4*/ 	.byte	0x04, 0x05
        /*02a6*/ 	.short	(.L_39 - .L_38)
.L_38:
        /*02a8*/ 	.word	0x00000180
        /*02ac*/ 	.word	0x00000001
        /*02b0*/ 	.word	0x00000001


	//----- nvinfo : EIATTR_CRS_STACK_SIZE
	.align		4
.L_39:
        /*02b4*/ 	.byte	0x04, 0x1e
        /*02b6*/ 	.short	(.L_41 - .L_40)
.L_40:
        /*02b8*/ 	.word	0x00000000


	//----- nvinfo : EIATTR_CBANK_PARAM_SIZE
	.align		4
.L_41:
        /*02bc*/ 	.byte	0x03, 0x19
        /*02be*/ 	.short	0x0470


	//----- nvinfo : EIATTR_PARAM_CBANK
	.align		4
        /*02c0*/ 	.byte	0x04, 0x0a
        /*02c2*/ 	.short	(.L_43 - .L_42)
	.align		4
.L_42:
        /*02c4*/ 	.word	index@(.nv.constant0._ZN7cutlass13device_kernelINS_4gemm6kernel13GemmUniversalIN4cute5tupleIJiiiiEEENS1_10collective13CollectiveMmaINS1_34MainloopSm90TmaGmmaWarpSpecializedILi5ENS5_IJNS4_1CILi4EEESB_NSA_ILi1EEEEEENS1_35KernelTmaWarpSpecializedCooperativeEEENS5_IJNSA_ILi256EEENSA_ILi64EEENSA_ILi128EEEEEEaNS5_IJlSC_lEEEaSK_NS4_8TiledMMAINS4_8MMA_AtomIJNS4_4SM904GMMA26MMA_64x64x32_S32S8S8_SS_TNEEEENS4_6LayoutINS5_IJNSA_ILi2EEESC_SC_EEENS5_IJSC_NSA_ILi0EEESU_EEEEENS5_IJNS4_10UnderscoreESX_SX_EEEEENS4_23SM90_TMA_LOAD_MULTICASTENS4_14ComposedLayoutINS4_7SwizzleILi3ELi4ELi3EEENS4_18smem_ptr_flag_bitsILi8EEENSR_INS5_IJNSA_ILi8EEESI_EEENS5_IJSI_SC_EEEEEEEvNS4_8identityES10_S1A_vS1B_EENS_8epilogue10collective6detail29Sm90TmaWarpSpecializedAdapterINS1E_15DefaultEpilogueIaSK_SK_NS1D_6thread17LinearCombinationIaLi1EiiLNS1I_9ScaleType4KindE0ELNS_15FloatRoundStyleE2EaEENS1_15EpilogueDefaultEEEEEvvEEEEvNT_6ParamsE)
        /*02c8*/ 	.short	0x0210
        /*02ca*/ 	.short	0x0470


	//----- nvinfo : EIATTR_SW_WAR
	.align		4
.L_43:
        /*02cc*/ 	.byte	0x04, 0x36
        /*02ce*/ 	.short	(.L_45 - .L_44)
.L_44:
        /*02d0*/ 	.word	0x00000008
.L_45:


//--------------------- .nv.callgraph             --------------------------
	.section	.nv.callgraph,"",@"SHT_CUDA_CALLGRAPH"
	.align	4
	.sectionentsize	8
	.align		4
        /*0000*/ 	.word	0x00000000
	.align		4
        /*0004*/ 	.word	0xffffffff
	.align		4
        /*0008*/ 	.word	index@(_ZN7cutlass13device_kernelINS_4gemm6kernel13GemmUniversalIN4cute5tupleIJiiiiEEENS1_10collective13CollectiveMmaINS1_34MainloopSm90TmaGmmaWarpSpecializedILi5ENS5_IJNS4_1CILi4EEESB_NSA_ILi1EEEEEENS1_35KernelTmaWarpSpecializedCooperativeEEENS5_IJNSA_ILi256EEENSA_ILi64EEENSA_ILi128EEEEEEaNS5_IJlSC_lEEEaSK_NS4_8TiledMMAINS4_8MMA_AtomIJNS4_4SM904GMMA26MMA_64x64x32_S32S8S8_SS_TNEEEENS4_6LayoutINS5_IJNSA_ILi2EEESC_SC_EEENS5_IJSC_NSA_ILi0EEESU_EEEEENS5_IJNS4_10UnderscoreESX_SX_EEEEENS4_23SM90_TMA_LOAD_MULTICASTENS4_14ComposedLayoutINS4_7SwizzleILi3ELi4ELi3EEENS4_18smem_ptr_flag_bitsILi8EEENSR_INS5_IJNSA_ILi8EEESI_EEENS5_IJSI_SC_EEEEEEEvNS4_8identityES10_S1A_vS1B_EENS_8epilogue10collective6detail29Sm90TmaWarpSpecializedAdapterINS1E_15DefaultEpilogueIaSK_SK_NS1D_6thread17LinearCombinationIaLi1EiiLNS1I_9ScaleType4KindE0ELNS_15FloatRoundStyleE2EaEENS1_15EpilogueDefaultEEEEEvvEEEEvNT_6ParamsE)
	.align		4
        /*000c*/ 	.word	index@(__assertfail)
	.align		4
        /*0010*/ 	.word	0x00000000
	.align		4
        /*0014*/ 	.word	0xfffffffe
	.align		4
        /*0018*/ 	.word	0x00000000
	.align		4
        /*001c*/ 	.word	0xfffffffd
	.align		4
        /*0020*/ 	.word	0x00000000
	.align		4
        /*0024*/ 	.word	0xfffffffc


//--------------------- .nv.constant4             --------------------------
	.section	.nv.constant4,"a",@progbits
	.align	8
	.align		8
.nv.constant4:
        /*0000*/ 	.dword	__assertfail
	.align		8
        /*0008*/ 	.dword	__unnamed_1
	.align		8
        /*0010*/ 	.dword	_ZN40_INTERNAL_a9655cf6_4_k_cu_0057071d_237424cuda3std3__45__cpo5beginE
	.align		8
        /*0018*/ 	.dword	_ZN40_INTERNAL_a9655cf6_4_k_cu_0057071d_237424cuda3std3__45__cpo3endE
	.align		8
        /*0020*/ 	.dword	_ZN40_INTERNAL_a9655cf6_4_k_cu_0057071d_237424cuda3std3__45__cpo6cbeginE
	.align		8
        /*0028*/ 	.dword	_ZN40_INTERNAL_a9655cf6_4_k_cu_0057071d_237424cuda3std3__45__cpo4cendE
	.align		8
        /*0030*/ 	.dword	_ZN40_INTERNAL_a9655cf6_4_k_cu_0057071d_237424cuda3std3__442_GLOBAL__N__a9655cf6_4_k_cu_0057071d_237426ignoreE
	.align		8
        /*0038*/ 	.dword	_ZN40_INTERNAL_a9655cf6_4_k_cu_0057071d_237424cuda3std3__419piecewise_constructE
	.align		8
        /*0040*/ 	.dword	_ZN40_INTERNAL_a9655cf6_4_k_cu_0057071d_237424cuda3std3__48in_placeE
	.align		8
        /*0048*/ 	.dword	_ZN40_INTERNAL_a9655cf6_4_k_cu_0057071d_237424cuda3std6ranges3__45__cpo4swapE
	.align		8
        /*0050*/ 	.dword	_ZN40_INTERNAL_a9655cf6_4_k_cu_0057071d_237424cuda3std6ranges3__45__cpo9iter_moveE
	.align		8
        /*0058*/ 	.dword	_ZN40_INTERNAL_a9655cf6_4_k_cu_0057071d_237424cute7productE
	.align		8
        /*0060*/ 	.dword	_ZN40_INTERNAL_a9655cf6_4_k_cu_0057071d_237424cute1_E
	.align		8
        /*0068*/ 	.dword	$str$22
	.align		8
        /*0070*/ 	.dword	$str$23


//--------------------- .text._ZN7cutlass13device_kernelINS_4gemm6kernel13GemmUniversalIN4cute5tupleIJiiiiEEENS1_10collective13CollectiveMmaINS1_34MainloopSm90TmaGmmaWarpSpecializedILi5ENS5_IJNS4_1CILi4EEESB_NSA_ILi1EEEEEENS1_35KernelTmaWarpSpecializedCooperativeEEENS5_IJNSA_ILi256EEENSA_ILi64EEENSA_ILi128EEEEEEaNS5_IJlSC_lEEEaSK_NS4_8TiledMMAINS4_8MMA_AtomIJNS4_4SM904GMMA26MMA_64x64x32_S32S8S8_SS_TNEEEENS4_6LayoutINS5_IJNSA_ILi2EEESC_SC_EEENS5_IJSC_NSA_ILi0EEESU_EEEEENS5_IJNS4_10UnderscoreESX_SX_EEEEENS4_23SM90_TMA_LOAD_MULTICASTENS4_14ComposedLayoutINS4_7SwizzleILi3ELi4ELi3EEENS4_18smem_ptr_flag_bitsILi8EEENSR_INS5_IJNSA_ILi8EEESI_EEENS5_IJSI_SC_EEEEEEEvNS4_8identityES10_S1A_vS1B_EENS_8epilogue10collective6detail29Sm90TmaWarpSpecializedAdapterINS1E_15DefaultEpilogueIaSK_SK_NS1D_6thread17LinearCombinationIaLi1EiiLNS1I_9ScaleType4KindE0ELNS_15FloatRoundStyleE2EaEENS1_15EpilogueDefaultEEEEEvvEEEEvNT_6ParamsE --------------------------
	.section	.text._ZN7cutlass13device_kernelINS_4gemm6kernel13GemmUniversalIN4cute5tupleIJiiiiEEENS1_10collective13CollectiveMmaINS1_34MainloopSm90TmaGmmaWarpSpecializedILi5ENS5_IJNS4_1CILi4EEESB_NSA_ILi1EEEEEENS1_35KernelTmaWarpSpecializedCooperativeEEENS5_IJNSA_ILi256EEENSA_ILi64EEENSA_ILi128EEEEEEaNS5_IJlSC_lEEEaSK_NS4_8TiledMMAINS4_8MMA_AtomIJNS4_4SM904GMMA26MMA_64x64x32_S32S8S8_SS_TNEEEENS4_6LayoutINS5_IJNSA_ILi2EEESC_SC_EEENS5_IJSC_NSA_ILi0EEESU_EEEEENS5_IJNS4_10UnderscoreESX_SX_EEEEENS4_23SM90_TMA_LOAD_MULTICASTENS4_14ComposedLayoutINS4_7SwizzleILi3ELi4ELi3EEENS4_18smem_ptr_flag_bitsILi8EEENSR_INS5_IJNSA_ILi8EEESI_EEENS5_IJSI_SC_EEEEEEEvNS4_8identityES10_S1A_vS1B_EENS_8epilogue10collective6detail29Sm90TmaWarpSpecializedAdapterINS1E_15DefaultEpilogueIaSK_SK_NS1D_6thread17LinearCombinationIaLi1EiiLNS1I_9ScaleType4KindE0ELNS_15FloatRoundStyleE2EaEENS1_15EpilogueDefaultEEEEEvvEEEEvNT_6ParamsE,"ax",@progbits
	.align	128
.text._ZN7cutlass13device_kernelINS_4gemm6kernel13GemmUniversalIN4cute5tupleIJiiiiEEENS1_10collective13CollectiveMmaINS1_34MainloopSm90TmaGmmaWarpSpecializedILi5ENS5_IJNS4_1CILi4EEESB_NSA_ILi1EEEEEENS1_35KernelTmaWarpSpecializedCooperativeEEENS5_IJNSA_ILi256EEENSA_ILi64EEENSA_ILi128EEEEEEaNS5_IJlSC_lEEEaSK_NS4_8TiledMMAINS4_8MMA_AtomIJNS4_4SM904GMMA26MMA_64x64x32_S32S8S8_SS_TNEEEENS4_6LayoutINS5_IJNSA_ILi2EEESC_SC_EEENS5_IJSC_NSA_ILi0EEESU_EEEEENS5_IJNS4_10UnderscoreESX_SX_EEEEENS4_23SM90_TMA_LOAD_MULTICASTENS4_14ComposedLayoutINS4_7SwizzleILi3ELi4ELi3EEENS4_18smem_ptr_flag_bitsILi8EEENSR_INS5_IJNSA_ILi8EEESI_EEENS5_IJSI_SC_EEEEEEEvNS4_8identityES10_S1A_vS1B_EENS_8epilogue10collective6detail29Sm90TmaWarpSpecializedAdapterINS1E_15DefaultEpilogueIaSK_SK_NS1D_6thread17LinearCombinationIaLi1EiiLNS1I_9ScaleType4KindE0ELNS_15FloatRoundStyleE2EaEENS1_15EpilogueDefaultEEEEEvvEEEEvNT_6ParamsE:
        .type           _ZN7cutlass13device_kernelINS_4gemm6kernel13GemmUniversalIN4cute5tupleIJiiiiEEENS1_10collective13CollectiveMmaINS1_34MainloopSm90TmaGmmaWarpSpecializedILi5ENS5_IJNS4_1CILi4EEESB_NSA_ILi1EEEEEENS1_35KernelTmaWarpSpecializedCooperativeEEENS5_IJNSA_ILi256EEENSA_ILi64EEENSA_ILi128EEEEEEaNS5_IJlSC_lEEEaSK_NS4_8TiledMMAINS4_8MMA_AtomIJNS4_4SM904GMMA26MMA_64x64x32_S32S8S8_SS_TNEEEENS4_6LayoutINS5_IJNSA_ILi2EEESC_SC_EEENS5_IJSC_NSA_ILi0EEESU_EEEEENS5_IJNS4_10UnderscoreESX_SX_EEEEENS4_23SM90_TMA_LOAD_MULTICASTENS4_14ComposedLayoutINS4_7SwizzleILi3ELi4ELi3EEENS4_18smem_ptr_flag_bitsILi8EEENSR_INS5_IJNSA_ILi8EEESI_EEENS5_IJSI_SC_EEEEEEEvNS4_8identityES10_S1A_vS1B_EENS_8epilogue10collective6detail29Sm90TmaWarpSpecializedAdapterINS1E_15DefaultEpilogueIaSK_SK_NS1D_6thread17LinearCombinationIaLi1EiiLNS1I_9ScaleType4KindE0ELNS_15FloatRoundStyleE2EaEENS1_15EpilogueDefaultEEEEEvvEEEEvNT_6ParamsE,@function
        .size           _ZN7cutlass13device_kernelINS_4gemm6kernel13GemmUniversalIN4cute5tupleIJiiiiEEENS1_10collective13CollectiveMmaINS1_34MainloopSm90TmaGmmaWarpSpecializedILi5ENS5_IJNS4_1CILi4EEESB_NSA_ILi1EEEEEENS1_35KernelTmaWarpSpecializedCooperativeEEENS5_IJNSA_ILi256EEENSA_ILi64EEENSA_ILi128EEEEEEaNS5_IJlSC_lEEEaSK_NS4_8TiledMMAINS4_8MMA_AtomIJNS4_4SM904GMMA26MMA_64x64x32_S32S8S8_SS_TNEEEENS4_6LayoutINS5_IJNSA_ILi2EEESC_SC_EEENS5_IJSC_NSA_ILi0EEESU_EEEEENS5_IJNS4_10UnderscoreESX_SX_EEEEENS4_23SM90_TMA_LOAD_MULTICASTENS4_14ComposedLayoutINS4_7SwizzleILi3ELi4ELi3EEENS4_18smem_ptr_flag_bitsILi8EEENSR_INS5_IJNSA_ILi8EEESI_EEENS5_IJSI_SC_EEEEEEEvNS4_8identityES10_S1A_vS1B_EENS_8epilogue10collective6detail29Sm90TmaWarpSpecializedAdapterINS1E_15DefaultEpilogueIaSK_SK_NS1D_6thread17LinearCombinationIaLi1EiiLNS1I_9ScaleType4KindE0ELNS_15FloatRoundStyleE2EaEENS1_15EpilogueDefaultEEEEEvvEEEEvNT_6ParamsE,(.L_x_205 - _ZN7cutlass13device_kernelINS_4gemm6kernel13GemmUniversalIN4cute5tupleIJiiiiEEENS1_10collective13CollectiveMmaINS1_34MainloopSm90TmaGmmaWarpSpecializedILi5ENS5_IJNS4_1CILi4EEESB_NSA_ILi1EEEEEENS1_35KernelTmaWarpSpecializedCooperativeEEENS5_IJNSA_ILi256EEENSA_ILi64EEENSA_ILi128EEEEEEaNS5_IJlSC_lEEEaSK_NS4_8TiledMMAINS4_8MMA_AtomIJNS4_4SM904GMMA26MMA_64x64x32_S32S8S8_SS_TNEEEENS4_6LayoutINS5_IJNSA_ILi2EEESC_SC_EEENS5_IJSC_NSA_ILi0EEESU_EEEEENS5_IJNS4_10UnderscoreESX_SX_EEEEENS4_23SM90_TMA_LOAD_MULTICASTENS4_14ComposedLayoutINS4_7SwizzleILi3ELi4ELi3EEENS4_18smem_ptr_flag_bitsILi8EEENSR_INS5_IJNSA_ILi8EEESI_EEENS5_IJSI_SC_EEEEEEEvNS4_8identityES10_S1A_vS1B_EENS_8epilogue10collective6detail29Sm90TmaWarpSpecializedAdapterINS1E_15DefaultEpilogueIaSK_SK_NS1D_6thread17LinearCombinationIaLi1EiiLNS1I_9ScaleType4KindE0ELNS_15FloatRoundStyleE2EaEENS1_15EpilogueDefaultEEEEEvvEEEEvNT_6ParamsE)
        .other          _ZN7cutlass13device_kernelINS_4gemm6kernel13GemmUniversalIN4cute5tupleIJiiiiEEENS1_10collective13CollectiveMmaINS1_34MainloopSm90TmaGmmaWarpSpecializedILi5ENS5_IJNS4_1CILi4EEESB_NSA_ILi1EEEEEENS1_35KernelTmaWarpSpecializedCooperativeEEENS5_IJNSA_ILi256EEENSA_ILi64EEENSA_ILi128EEEEEEaNS5_IJlSC_lEEEaSK_NS4_8TiledMMAINS4_8MMA_AtomIJNS4_4SM904GMMA26MMA_64x64x32_S32S8S8_SS_TNEEEENS4_6LayoutINS5_IJNSA_ILi2EEESC_SC_EEENS5_IJSC_NSA_ILi0EEESU_EEEEENS5_IJNS4_10UnderscoreESX_SX_EEEEENS4_23SM90_TMA_LOAD_MULTICASTENS4_14ComposedLayoutINS4_7SwizzleILi3ELi4ELi3EEENS4_18smem_ptr_flag_bitsILi8EEENSR_INS5_IJNSA_ILi8EEESI_EEENS5_IJSI_SC_EEEEEEEvNS4_8identityES10_S1A_vS1B_EENS_8epilogue10collective6detail29Sm90TmaWarpSpecializedAdapterINS1E_15DefaultEpilogueIaSK_SK_NS1D_6thread17LinearCombinationIaLi1EiiLNS1I_9ScaleType4KindE0ELNS_15FloatRoundStyleE2EaEENS1_15EpilogueDefaultEEEEEvvEEEEvNT_6ParamsE,@"STO_CUDA_ENTRY STV_DEFAULT"
_ZN7cutlass13device_kernelINS_4gemm6kernel13GemmUniversalIN4cute5tupleIJiiiiEEENS1_10collective13CollectiveMmaINS1_34MainloopSm90TmaGmmaWarpSpecializedILi5ENS5_IJNS4_1CILi4EEESB_NSA_ILi1EEEEEENS1_35KernelTmaWarpSpecializedCooperativeEEENS5_IJNSA_ILi256EEENSA_ILi64EEENSA_ILi128EEEEEEaNS5_IJlSC_lEEEaSK_NS4_8TiledMMAINS4_8MMA_AtomIJNS4_4SM904GMMA26MMA_64x64x32_S32S8S8_SS_TNEEEENS4_6LayoutINS5_IJNSA_ILi2EEESC_SC_EEENS5_IJSC_NSA_ILi0EEESU_EEEEENS5_IJNS4_10UnderscoreESX_SX_EEEEENS4_23SM90_TMA_LOAD_MULTICASTENS4_14ComposedLayoutINS4_7SwizzleILi3ELi4ELi3EEENS4_18smem_ptr_flag_bitsILi8EEENSR_INS5_IJNSA_ILi8EEESI_EEENS5_IJSI_SC_EEEEEEEvNS4_8identityES10_S1A_vS1B_EENS_8epilogue10collective6detail29Sm90TmaWarpSpecializedAdapterINS1E_15DefaultEpilogueIaSK_SK_NS1D_6thread17LinearCombinationIaLi1EiiLNS1I_9ScaleType4KindE0ELNS_15FloatRoundStyleE2EaEENS1_15EpilogueDefaultEEEEEvvEEEEvNT_6ParamsE:
[----:B------:R-:W0:Y:S01]  /*0000*/  LDC R1, c[0x0][0x28] ;  /* 0x00000a00ff017b82 */ /* 0x000e220000000800 */
[----:B------:R-:W1:Y:S01]  /*0010*/  S2R R18, SR_TID.X ;  /* 0x0000000000127919 */ /* 0x000e620000002100 */
[----:B------:R-:W-:Y:S01]  /*0020*/  ELECT P0, URZ, PT ;  /* 0x00000000003f782f */ /* 0x000fe20003800000 */
[----:B------:R-:W-:Y:S01]  /*0030*/  BSSY B0, `(.L_x_0) ;  /* 0x000000f000007945 */ /* 0x000fe20003800000 */
[--C-:B-1----:R-:W-:Y:S02]  /*0040*/  SHF.R.U32.HI R0, RZ, 0x5, R18.reuse ;  /* 0x00000005ff007819 */ /* 0x102fe40000011612 */
[----:B------:R-:W-:-:S03]  /*0050*/  SHF.R.U32.HI R3, RZ, 0x7, R18 ;  /* 0x00000007ff037819 */ /* 0x000fc60000011612 */
[----:B------:R-:W1:Y:S04]  /*0060*/  SHFL.IDX PT, R2, R0, RZ, 0x1f ;  /* 0x00001fff00027589 */ /* 0x000e6800000e0000 */
[----:B------:R2:W3:Y:S01]  /*0070*/  SHFL.IDX PT, R5, R3, RZ, 0x1f ;  /* 0x00001fff03057589 */ /* 0x0004e200000e0000 */
[----:B-1----:R-:W-:-:S13]  /*0080*/  ISETP.NE.OR P0, PT, R2, RZ, !P0 ;  /* 0x000000ff0200720c */ /* 0x002fda0004705670 */
[----:B0-23--:R-:W-:Y:S05]  /*0090*/  @P0 BRA `(.L_x_1) ;  /* 0x0000000000200947 */ /* 0x00dfea0003800000 */
[----:B------:R-:W-:Y:S02]  /*00a0*/  ULDC.64 UR4, c[0x0][0x198] ;  /* 0x0000660000047ab9 */ /* 0x000fe40000000a00 */
[----:B------:R-:W-:Y:S02]  /*00b0*/  UIADD3 UR6, UP0, UR4, 0xf0, URZ ;  /* 0x000000f004067890 */ /* 0x000fe4000ff1e03f */
[----:B------:R-:W-:Y:S02]  /*00c0*/  UIADD3 UR4, UP1, UR4, 0x1f0, URZ ;  /* 0x000001f004047890 */ /* 0x000fe4000ff3e03f */
[----:B------:R-:W-:Y:S02]  /*00d0*/  UIADD3.X UR7, URZ, UR5, URZ, UP0, !UPT ;  /* 0x000000053f077290 */ /* 0x000fe400087fe43f */
[----:B------:R-:W-:-:S07]  /*00e0*/  UIADD3.X UR5, URZ, UR5, URZ, UP1, !UPT ;  /* 0x000000053f057290 */ /* 0x000fce0008ffe43f */
[----:B------:R0:W-:Y:S02]  /*00f0*/  UTMACCTL.PF [UR6] ;  /* 0x00000000060079b9 */ /* 0x0001e40008040000 */
[----:B------:R0:W-:Y:S02]  /*0100*/  UTMACCTL.PF [UR4] ;  /* 0x00000000040079b9 */ /* 0x0001e40008040000 */
[----:B0-----:R-:W-:Y:S01]  /*0110*/  NOP ;  /* 0x0000000000007918 */ /* 0x001fe20000000000 */
.L_x_1:
[----:B------:R-:W-:Y:S05]  /*0120*/  BSYNC B0 ;  /* 0x0000000000007941 */ /* 0x000fea0003800000 */
.L_x_0:
[----:B------:R-:W0:Y:S02]  /*0130*/  SHFL.IDX PT, R3, R0, RZ, 0x1f ;  /* 0x00001fff00037589 */ /* 0x000e2400000e0000 */
[----:B0-----:R-:W-:-:S13]  /*0140*/  ISETP.NE.AND P0, PT, R3, RZ, PT ;  /* 0x000000ff0300720c */ /* 0x001fda0003f05270 */
[----:B------:R-:W-:Y:S05]  /*0150*/  @P0 BRA `(.L_x_2) ;  /* 0x0000000000600947 */ /* 0x000fea0003800000 */
[----:B------:R-:W0:Y:S01]  /*0160*/  S2UR UR8, SR_CgaCtaId ;  /* 0x00000000000879c3 */ /* 0x000e220000008800 */
[----:B------:R-:W-:Y:S01]  /*0170*/  UMOV UR4, 0x400 ;  /* 0x0000040000047882 */ /* 0x000fe20000000000 */
[----:B------:R-:W-:Y:S01]  /*0180*/  UMOV UR5, 0x1 ;  /* 0x0000000100057882 */ /* 0x000fe20000000000 */
[----:B------:R-:W-:Y:S01]  /*0190*/  UMOV UR6, 0xe ;  /* 0x0000000e00067882 */ /* 0x000fe20000000000 */
[----:B------:R-:W-:Y:S01]  /*01a0*/  ELECT P0, URZ, PT ;  /* 0x00000000003f782f */ /* 0x000fe20003800000 */
[----:B------:R-:W-:-:S04]  /*01b0*/  UIADD3 UR6, -UR6, 0x100000, URZ ;  /* 0x0010000006067890 */ /* 0x000fc8000fffe13f */
[----:B------:R-:W-:Y:S02]  /*01c0*/  USHF.L.U32 UR7, UR6, 0xb, URZ ;  /* 0x0000000b06077899 */ /* 0x000fe4000800063f */
[----:B------:R-:W-:Y:S02]  /*01d0*/  USHF.L.U32 UR6, UR6, 0x1, URZ ;  /* 0x0000000106067899 */ /* 0x000fe4000800063f */
[----:B0-----:R-:W-:Y:S02]  /*01e0*/  ULEA UR8, UR8, UR4, 0x18 ;  /* 0x0000000408087291 */ /* 0x001fe4000f8ec03f */
[----:B------:R-:W-:-:S04]  /*01f0*/  UIADD3 UR4, -UR5, 0x100000, URZ ;  /* 0x0010000005047890 */ /* 0x000fc8000fffe13f */
[----:B------:R-:W-:Y:S02]  /*0200*/  USHF.L.U32 UR5, UR4, 0xb, URZ ;  /* 0x0000000b04057899 */ /* 0x000fe4000800063f */
[----:B------:R-:W-:Y:S01]  /*0210*/  USHF.L.U32 UR4, UR4, 0x1, URZ ;  /* 0x0000000104047899 */ /* 0x000fe2000800063f */
[----:B------:R-:W0:Y:S11]  /*0220*/  FENCE.VIEW.ASYNC.S ;  /* 0x00000000000073c6 */ /* 0x000e360000000000 */
[----:B0-----:R0:W1:Y:S01]  /*0230*/  SYNCS.EXCH.64 URZ, [UR8], UR4 ;  /* 0x00000004083f75b2 */ /* 0x0010620008000100 */
[----:B------:R0:W2:Y:S01]  /*0240*/  SYNCS.EXCH.64 URZ, [UR8+0x28], UR6 ;  /* 0x00002806083f75b2 */ /* 0x0000a20008000100 */
[----:B------:R0:W3:Y:S01]  /*0250*/  SYNCS.EXCH.64 URZ, [UR8+0x8], UR4 ;  /* 0x00000804083f75b2 */ /* 0x0000e20008000100 */
[----:B------:R0:W4:Y:S01]  /*0260*/  SYNCS.EXCH.64 URZ, [UR8+0x30], UR6 ;  /* 0x00003006083f75b2 */ /* 0x0001220008000100 */
[----:B------:R0:W0:Y:S01]  /*0270*/  SYNCS.EXCH.64 URZ, [UR8+0x10], UR4 ;  /* 0x00001004083f75b2 */ /* 0x0000220008000100 */
[----:B------:R0:W0:Y:S01]  /*0280*/  SYNCS.EXCH.64 URZ, [UR8+0x38], UR6 ;  /* 0x00003806083f75b2 */ /* 0x0000220008000100 */
[----:B------:R0:W0:Y:S01]  /*0290*/  SYNCS.EXCH.64 URZ, [UR8+0x18], UR4 ;  /* 0x00001804083f75b2 */ /* 0x0000220008000100 */
[----:B------:R0:W0:Y:S01]  /*02a0*/  SYNCS.EXCH.64 URZ, [UR8+0x40], UR6 ;  /* 0x00004006083f75b2 */ /* 0x0000220008000100 */
[----:B------:R0:W0:Y:S01]  /*02b0*/  SYNCS.EXCH.64 URZ, [UR8+0x20], UR4 ;  /* 0x00002004083f75b2 */ /* 0x0000220008000100 */
[----:B------:R0:W0:Y:S01]  /*02c0*/  SYNCS.EXCH.64 URZ, [UR8+0x48], UR6 ;  /* 0x00004806083f75b2 */ /* 0x0000220008000100 */
[----:B------:R-:W-:Y:S01]  /*02d0*/  NOP ;  /* 0x0000000000007918 */ /* 0x000fe20000000000 */
.L_x_2:
[----:B------:R-:W-:Y:S01]  /*02e0*/  SHF.R.S32.HI R7, RZ, 0x1f, R18 ;  /* 0x0000001fff077819 */ /* 0x000fe20000011412 */
[----:B------:R-:W5:Y:S01]  /*02f0*/  SHFL.IDX PT, R0, R0, RZ, 0x1f ;  /* 0x00001fff00007589 */ /* 0x000f6200000e0000 */
[----:B0-----:R-:W0:Y:S01]  /*0300*/  S2UR UR8, SR_CTAID.X ;  /* 0x00000000000879c3 */ /* 0x001e220000002500 */
[----:B------:R-:W-:Y:S02]  /*0310*/  ELECT P0, URZ, PT ;  /* 0x00000000003f782f */ /* 0x000fe40003800000 */
[----:B------:R-:W-:Y:S01]  /*0320*/  LEA.HI R7, R7, R18, RZ, 0x7 ;  /* 0x0000001207077211 */ /* 0x000fe200078f38ff */
[----:B------:R-:W1:Y:S01]  /*0330*/  S2R R4, SR_CTAID.Y ;  /* 0x0000000000047919 */ /* 0x000e620000002600 */
[----:B------:R-:W-:Y:S01]  /*0340*/  SHF.R.S32.HI R8, RZ, 0x1f, R3 ;  /* 0x0000001fff087819 */ /* 0x000fe20000011403 */
[----:B------:R-:W-:Y:S01]  /*0350*/  ULDC UR4, c[0x0][0x150] ;  /* 0x0000540000047ab9 */ /* 0x000fe20000000800 */
[----:B------:R-:W-:Y:S01]  /*0360*/  LOP3.LUT R7, R7, 0xffffff80, RZ, 0xc0, !PT ;  /* 0xffffff8007077812 */ /* 0x000fe200078ec0ff */
[----:B------:R-:W-:Y:S01]  /*0370*/  NOP ;  /* 0x0000000000007918 */ /* 0x000fe20000000000 */
[----:B------:R-:W-:Y:S01]  /*0380*/  LEA.HI R8, R8, R3, RZ, 0x2 ;  /* 0x0000000308087211 */ /* 0x000fe200078f10ff */
[----:B------:R-:W2:Y:S01]  /*0390*/  LDC R10, c[0x0][0x144] ;  /* 0x00005100ff0a7b82 */ /* 0x000ea20000000800 */
[----:B------:R-:W-:Y:S01]  /*03a0*/  NOP ;  /* 0x0000000000007918 */ /* 0x000fe20000000000 */
[----:B------:R-:W-:Y:S01]  /*03b0*/  IMAD.IADD R6, R18, 0x1, -R7 ;  /* 0x0000000112067824 */ /* 0x000fe200078e0a07 */
[----:B------:R-:W-:Y:S01]  /*03c0*/  LOP3.LUT R8, R8, 0x3ffffffc, RZ, 0xc0, !PT ;  /* 0x3ffffffc08087812 */ /* 0x000fe200078ec0ff */
[----:B------:R-:W-:Y:S01]  /*03d0*/  IMAD.MOV.U32 R23, RZ, RZ, 0x1 ;  /* 0x00000001ff177424 */ /* 0x000fe200078e00ff */
[----:B------:R-:W-:-:S02]  /*03e0*/  ISETP.NE.AND P3, PT, R5, RZ, PT ;  /* 0x000000ff0500720c */ /* 0x000fc40003f65270 */
[----:B------:R-:W-:Y:S01]  /*03f0*/  SHF.R.S32.HI R7, RZ, 0x1f, R6 ;  /* 0x0000001fff077819 */ /* 0x000fe20000011406 */
[----:B------:R-:W-:Y:S01]  /*0400*/  IMAD.IADD R8, R3, 0x1, -R8 ;  /* 0x0000000103087824 */ /* 0x000fe200078e0a08 */
[----:B------:R-:W3:Y:S02]  /*0410*/  LDC R12, c[0x0][0x140] ;  /* 0x00005000ff0c7b82 */ /* 0x000ee40000000800 */
[----:B------:R-:W-:Y:S02]  /*0420*/  LEA.HI R7, R7, R6, RZ, 0x3 ;  /* 0x0000000607077211 */ /* 0x000fe400078f18ff */
[----:B-----5:R-:W-:Y:S02]  /*0430*/  ISETP.NE.OR P0, PT, R0, RZ, !P0 ;  /* 0x000000ff0000720c */ /* 0x020fe40004705670 */
[--C-:B------:R-:W-:Y:S02]  /*0440*/  SHF.R.S32.HI R0, RZ, 0x3, R7.reuse ;  /* 0x00000003ff007819 */ /* 0x100fe40000011407 */
[----:B------:R-:W-:-:S02]  /*0450*/  SHF.R.S32.HI R7, RZ, 0x1f, R7 ;  /* 0x0000001fff077819 */ /* 0x000fc40000011407 */
[----:B0-----:R-:W-:Y:S02]  /*0460*/  I2FP.F32.U32 R9, UR8 ;  /* 0x0000000800097c45 */ /* 0x001fe40008201000 */
[----:B------:R-:W-:-:S03]  /*0470*/  LEA.HI R7, R7, R0, RZ, 0x2 ;  /* 0x0000000007077211 */ /* 0x000fc600078f10ff */
[----:B------:R-:W-:Y:S01]  /*0480*/  FMUL R9, R9, UR4 ;  /* 0x0000000409097c20 */ /* 0x000fe20008400000 */
[----:B------:R-:W-:Y:S01]  /*0490*/  LOP3.LUT R7, R7, 0xfffffffc, RZ, 0xc0, !PT ;  /* 0xfffffffc07077812 */ /* 0x000fe200078ec0ff */
[----:B------:R-:W-:Y:S01]  /*04a0*/  VOTEU.ALL UP0, P0 ;  /* 0x00000000003f7886 */ /* 0x000fe20000000000 */
[----:B-1----:R-:W-:Y:S01]  /*04b0*/  I2FP.F32.U32 R11, R4 ;  /* 0x00000004000b7245 */ /* 0x002fe20000201000 */
[----:B------:R-:W-:Y:S01]  /*04c0*/  ULDC UR4, c[0x0][0x154] ;  /* 0x0000550000047ab9 */ /* 0x000fe20000000800 */
[----:B------:R-:W-:Y:S01]  /*04d0*/  VOTEU.ALL UP1, P0 ;  /* 0x00000000003f7886 */ /* 0x000fe20000020000 */
[----:B------:R-:W-:Y:S01]  /*04e0*/  IMAD.IADD R7, R0, 0x1, -R7 ;  /* 0x0000000100077824 */ /* 0x000fe200078e0a07 */
[----:B------:R-:W0:Y:S01]  /*04f0*/  F2I.U32.TRUNC.NTZ R9, R9 ;  /* 0x0000000900097305 */ /* 0x000e22000020f000 */
[----:B------:R-:W1:Y:S01]  /*0500*/  @!UP0 S2UR UR7, SR_CgaCtaId ;  /* 0x00000000000789c3 */ /* 0x000e620000008800 */
[----:B------:R-:W-:Y:S01]  /*0510*/  @!UP0 UMOV UR6, 0x400 ;  /* 0x0000040000068882 */ /* 0x000fe20000000000 */
[----:B------:R-:W-:Y:S01]  /*0520*/  IMAD R8, R8, 0x4, R7 ;  /* 0x0000000408087824 */ /* 0x000fe200078e0207 */
[----:B---3--:R-:W-:-:S04]  /*0530*/  ISETP.EQ.U32.AND P2, PT, R12, 0x1, PT ;  /* 0x000000010c00780c */ /* 0x008fc80003f42070 */
[----:B------:R-:W-:-:S04]  /*0540*/  SHF.R.S32.HI R3, RZ, 0x1f, R8 ;  /* 0x0000001fff037819 */ /* 0x000fc80000011408 */
[----:B------:R-:W-:Y:S01]  /*0550*/  LEA.HI R0, R3, R8, RZ, 0x2 ;  /* 0x0000000803007211 */ /* 0x000fe200078f10ff */
[----:B0-----:R-:W-:-:S03]  /*0560*/  IMAD.MOV R7, RZ, RZ, -R9 ;  /* 0x000000ffff077224 */ /* 0x001fc600078e0a09 */
[----:B------:R-:W-:Y:S01]  /*0570*/  LOP3.LUT R9, R0, 0xfffffffc, RZ, 0xc0, !PT ;  /* 0xfffffffc00097812 */ /* 0x000fe200078ec0ff */
[----:B--2---:R-:W-:Y:S02]  /*0580*/  IMAD R3, R10, R7, UR8 ;  /* 0x000000080a037e24 */ /* 0x004fe4000f8e0207 */
[----:B------:R-:W-:Y:S02]  /*0590*/  FMUL R10, R11, UR4 ;  /* 0x000000040b0a7c20 */ /* 0x000fe40008400000 */
[C---:B------:R-:W-:Y:S01]  /*05a0*/  IMAD.IADD R0, R8.reuse, 0x1, -R9 ;  /* 0x0000000108007824 */ /* 0x040fe200078e0a09 */
[----:B------:R-:W0:Y:S01]  /*05b0*/  LDC R7, c[0x0][0x148] ;  /* 0x00005200ff077b82 */ /* 0x000e220000000800 */
[----:B------:R-:W-:Y:S01]  /*05c0*/  SHF.R.S32.HI R9, RZ, 0x1f, R2 ;  /* 0x0000001fff097819 */ /* 0x000fe20000011402 */
[----:B------:R-:W-:Y:S01]  /*05d0*/  IMAD.SHL.U32 R11, R8, 0x4, RZ ;  /* 0x00000004080b7824 */ /* 0x000fe200078e00ff */
[----:B------:R-:W-:Y:S01]  /*05e0*/  UMOV UR4, 0x20 ;  /* 0x0000002000047882 */ /* 0x000fe20000000000 */
[----:B------:R-:W-:Y:S01]  /*05f0*/  ISETP.NE.AND P4, PT, R0, R3, PT ;  /* 0x000000030000720c */ /* 0x000fe20003f85270 */
[----:B------:R-:W2:Y:S01]  /*0600*/  F2I.U32.TRUNC.NTZ R10, R10 ;  /* 0x0000000a000a7305 */ /* 0x000ea2000020f000 */
[----:B------:R-:W-:Y:S01]  /*0610*/  LEA.HI R9, R9, R2, RZ, 0x2 ;  /* 0x0000000209097211 */ /* 0x000fe200078f10ff */
[----:B------:R-:W-:-:S04]  /*0620*/  @!UP0 UIADD3 UR4, -UR4, 0x100000, URZ ;  /* 0x0010000004048890 */ /* 0x000fc8000fffe13f */
[----:B------:R-:W-:Y:S02]  /*0630*/  @!UP0 USHF.L.U32 UR5, UR4, 0xb, URZ ;  /* 0x0000000b04058899 */ /* 0x000fe4000800063f */
[----:B------:R-:W-:Y:S01]  /*0640*/  @!UP0 USHF.L.U32 UR4, UR4, 0x1, URZ ;  /* 0x0000000104048899 */ /* 0x000fe2000800063f */
[----:B------:R-:W-:Y:S01]  /*0650*/  LOP3.LUT R22, R8, 0xc, R11, 0x78, !PT ;  /* 0x0000000c08167812 */ /* 0x000fe200078e780b */
[----:B-1----:R-:W-:Y:S01]  /*0660*/  @!UP0 ULEA UR6, UR7, UR6, 0x18 ;  /* 0x0000000607068291 */ /* 0x002fe2000f8ec03f */
[----:B------:R-:W-:Y:S01]  /*0670*/  LOP3.LUT R9, R9, 0xfffffffc, RZ, 0xc0, !PT ;  /* 0xfffffffc09097812 */ /* 0x000fe200078ec0ff */
[----:B------:R-:W-:Y:S01]  /*0680*/  VOTEU.ALL UP0, P0 ;  /* 0x00000000003f7886 */ /* 0x000fe20000000000 */
[----:B------:R-:W-:Y:S01]  /*0690*/  LOP3.LUT P0, RZ, R6, 0x7, RZ, 0xc0, !PT ;  /* 0x0000000706ff7812 */ /* 0x000fe2000780c0ff */
[----:B------:R-:W-:Y:S02]  /*06a0*/  VIADD R6, R5, 0xffffffff ;  /* 0xffffffff05067836 */ /* 0x000fe40000000000 */
[----:B------:R-:W-:Y:S01]  /*06b0*/  IMAD.IADD R0, R2, 0x1, -R9 ;  /* 0x0000000102007824 */ /* 0x000fe200078e0a09 */
[----:B------:R-:W-:-:S02]  /*06c0*/  ISETP.LT.U32.AND P0, PT, R22, 0x10, !P0 ;  /* 0x000000101600780c */ /* 0x000fc40004701070 */
[----:B------:R-:W-:Y:S01]  /*06d0*/  @P4 SHF.R.S32.HI R9, RZ, 0x1f, R22 ;  /* 0x0000001fff094819 */ /* 0x000fe20000011416 */
[----:B--2---:R-:W-:Y:S01]  /*06e0*/  IMAD.MOV R21, RZ, RZ, -R10 ;  /* 0x000000ffff157224 */ /* 0x004fe200078e0a0a */
[C---:B------:R-:W-:Y:S01]  /*06f0*/  ISETP.NE.AND P1, PT, R0.reuse, 0x3, PT ;  /* 0x000000030000780c */ /* 0x040fe20003f25270 */
[----:B------:R-:W1:Y:S02]  /*0700*/  FENCE.VIEW.ASYNC.S ;  /* 0x00000000000073c6 */ /* 0x000e640000000000 */
[----:B-1----:R1:W2:Y:S01]  /*0710*/  @!UP0 SYNCS.EXCH.64 URZ, [UR6+0x60], UR4 ;  /* 0x00006004063f85b2 */ /* 0x0022a20008000100 */
[----:B------:R-:W-:Y:S01]  /*0720*/  @P4 LEA.HI R9, R9, R22, RZ, 0x2 ;  /* 0x0000001609094211 */ /* 0x000fe200078f10ff */
[----:B0-----:R-:W-:Y:S01]  /*0730*/  IMAD R2, R7, R21, R4 ;  /* 0x0000001507027224 */ /* 0x001fe200078e0204 */
[----:B------:R-:W-:Y:S02]  /*0740*/  ISETP.EQ.OR P1, PT, R0, RZ, !P1 ;  /* 0x000000ff0000720c */ /* 0x000fe40004f22670 */
[----:B------:R-:W-:-:S02]  /*0750*/  @P4 SHF.R.S32.HI R9, RZ, 0x2, R9 ;  /* 0x00000002ff094819 */ /* 0x000fc40000011409 */
[----:B------:R-:W-:Y:S02]  /*0760*/  ISETP.EQ.AND P1, PT, R5, RZ, P1 ;  /* 0x000000ff0500720c */ /* 0x000fe40000f22270 */
[----:B------:R-:W-:Y:S02]  /*0770*/  @P4 ISETP.NE.AND P5, PT, R9, R2, PT ;  /* 0x000000020900420c */ /* 0x000fe40003fa5270 */
[----:B------:R-:W-:Y:S02]  /*0780*/  ISETP.GE.U32.AND P6, PT, R6, 0x2, PT ;  /* 0x000000020600780c */ /* 0x000fe40003fc6070 */
[----:B------:R-:W-:Y:S02]  /*0790*/  SEL R2, RZ, 0x1, !P0 ;  /* 0x00000001ff027807 */ /* 0x000fe40004000000 */
[----:B------:R-:W-:Y:S01]  /*07a0*/  @P4 SEL R23, RZ, 0x1, P5 ;  /* 0x00000001ff174807 */ /* 0x000fe20002800000 */
[----:B------:R1:W0:Y:S01]  /*07b0*/  @!UP1 SYNCS.EXCH.64 URZ, [UR6+0x68], UR4 ;  /* 0x00006804063f95b2 */ /* 0x0002220008000100 */
[----:B------:R-:W-:Y:S01]  /*07c0*/  SEL R19, RZ, 0x1, !P1 ;  /* 0x00000001ff137807 */ /* 0x000fe20004800000 */
[----:B------:R-:W-:Y:S01]  /*07d0*/  NOP ;  /* 0x0000000000007918 */ /* 0x000fe20000000000 */
[----:B------:R-:W-:-:S02]  /*07e0*/  LOP3.LUT R23, R23, R2, RZ, 0xc0, !PT ;  /* 0x0000000217177212 */ /* 0x000fc400078ec0ff */
[----:B------:R-:W-:Y:S01]  /*07f0*/  SEL R19, R19, 0x2, P6 ;  /* 0x0000000213137807 */ /* 0x000fe20003000000 */
[----:B-12---:R-:W-:Y:S06]  /*0800*/  @!P2 BRA `(.L_x_3) ;  /* 0x000000000008a947 */ /* 0x006fec0003800000 */
[----:B0---4-:R-:W-:Y:S01]  /*0810*/  UCGABAR_ARV ;  /* 0x00000000000079c7 */ /* 0x011fe20008000000 */
[----:B------:R-:W-:Y:S05]  /*0820*/  BRA `(.L_x_4) ;  /* 0x0000000000047947 */ /* 0x000fea0003800000 */
.L_x_3:
[----:B0---4-:R-:W-:Y:S01]  /*0830*/  NOP ;  /* 0x0000000000007918 */ /* 0x011fe20000000000 */
.L_x_4:
[----:B------:R-:W0:Y:S01]  /*0840*/  LDC R2, c[0x0][0x65c] ;  /* 0x00019700ff027b82 */ /* 0x000e220000000800 */
[----:B------:R-:W-:Y:S02]  /*0850*/  IMAD.U32 R8, RZ, RZ, UR8 ;  /* 0x00000008ff087e24 */ /* 0x000fe4000f8e00ff */
[----:B------:R-:W-:Y:S01]  /*0860*/  IMAD.MOV.U32 R9, RZ, RZ, RZ ;  /* 0x000000ffff097224 */ /* 0x000fe200078e00ff */
[----:B0-----:R-:W-:-:S04]  /*0870*/  ISETP.NE.AND P1, PT, R2, 0x1, PT ;  /* 0x000000010200780c */ /* 0x001fc80003f25270 */
[----:B------:R-:W-:-:S09]  /*0880*/  P2R R5, PR, RZ, 0x2 ;  /* 0x00000002ff057803 */ /* 0x000fd20000000000 */
[----:B------:R-:W0:Y:S01]  /*0890*/  @P1 LDC R17, c[0x0][0x10] ;  /* 0x00000400ff111b82 */ /* 0x000e220000000800 */
[----:B------:R-:W-:Y:S02]  /*08a0*/  @P1 IMAD.MOV.U32 R5, RZ, RZ, RZ ;  /* 0x000000ffff051224 */ /* 0x000fe400078e00ff */
[----:B------:R-:W-:-:S05]  /*08b0*/  @P1 IMAD.MOV.U32 R13, RZ, RZ, RZ ;  /* 0x000000ffff0d1224 */ /* 0x000fca00078e00ff */
[----:B------:R-:W1:Y:S01]  /*08c0*/  @!P1 LDC R11, c[0x0][0xc] ;  /* 0x00000300ff0b9b82 */ /* 0x000e620000000800 */
[----:B0-----:R-:W-:-:S04]  /*08d0*/  @P1 IMAD.WIDE.U32 R16, R17, UR8, R4 ;  /* 0x0000000811101c25 */ /* 0x001fc8000f8e0004 */
[----:B------:R-:W-:Y:S02]  /*08e0*/  @P1 IMAD.IADD R17, R17, 0x1, R13 ;  /* 0x0000000111111824 */ /* 0x000fe400078e020d */
[----:B-1----:R-:W-:-:S04]  /*08f0*/  @!P1 IMAD.WIDE.U32 R8, R4, R11, R8 ;  /* 0x0000000b04089225 */ /* 0x002fc800078e0008 */
[----:B------:R-:W-:Y:S02]  /*0900*/  @!P1 IMAD.MOV.U32 R16, RZ, RZ, R8 ;  /* 0x000000ffff109224 */ /* 0x000fe400078e0008 */
[----:B------:R-:W-:Y:S01]  /*0910*/  @!P1 IMAD.MOV.U32 R17, RZ, RZ, R9 ;  /* 0x000000ffff119224 */ /* 0x000fe200078e0009 */
[----:B------:R-:W-:Y:S06]  /*0920*/  @!P2 BRA `(.L_x_5) ;  /* 0x00000000000ca947 */ /* 0x000fec0003800000 */
[----:B------:R-:W-:Y:S01]  /*0930*/  UCGABAR_WAIT ;  /* 0x0000000000007dc7 */ /* 0x000fe20008000000 */
[----:B------:R-:W-:Y:S01]  /*0940*/  CCTL.IVALL ;  /* 0x00000000ff00798f */ /* 0x000fe20002000000 */
[----:B------:R-:W-:Y:S05]  /*0950*/  BRA `(.L_x_6) ;  /* 0x0000000000047947 */ /* 0x000fea0003800000 */
.L_x_5:
[----:B------:R-:W-:Y:S06]  /*0960*/  BAR.SYNC.DEFER_BLOCKING 0x0 ;  /* 0x0000000000007b1d */ /* 0x000fec0000010000 */
.L_x_6:
[----:B------:R-:W-:Y:S05]  /*0970*/  @!P3 BRA `(.L_x_7) ;  /* 0x00000054002cb947 */ /* 0x000fea0003800000 */
[----:B------:R-:W-:-:S13]  /*0980*/  ISETP.GT.U32.AND P0, PT, R6, 0x1, PT ;  /* 0x000000010600780c */ /* 0x000fda0003f04070 */
[----:B------:R-:W-:Y:S05]  /*0990*/  @P0 EXIT ;  /* 0x000000000000094d */ /* 0x000fea0003800000 */
[----:B------:R-:W-:Y:S01]  /*09a0*/  ULDC.64 UR4, c[0x0][0x650] ;  /* 0x0001940000047ab9 */ /* 0x000fe20000000a00 */
[----:B------:R-:W-:Y:S01]  /*09b0*/  PRMT R0, RZ, 0x7610, R0 ;  /* 0x00007610ff007816 */ /* 0x000fe20000000000 */
[----:B------:R-:W-:Y:S01]  /*09c0*/  IMAD.MOV.U32 R92, RZ, RZ, -0x1 ;  /* 0xffffffffff5c7424 */ /* 0x000fe200078e00ff */
[----:B------:R-:W-:Y:S01]  /*09d0*/  ISETP.GE.U32.AND P0, PT, R16, UR4, PT ;  /* 0x0000000410007c0c */ /* 0x000fe2000bf06070 */
[----:B------:R-:W-:Y:S02]  /*09e0*/  IMAD.MOV.U32 R93, RZ, RZ, -0x1 ;  /* 0xffffffffff5d7424 */ /* 0x000fe400078e00ff */
[----:B------:R-:W-:Y:S01]  /*09f0*/  IMAD.MOV.U32 R88, RZ, RZ, -0x1 ;  /* 0xffffffffff587424 */ /* 0x000fe200078e00ff */
[----:B------:R-:W-:-:S13]  /*0a00*/  ISETP.GE.U32.AND.EX P0, PT, R17, UR5, PT, P0 ;  /* 0x0000000511007c0c */ /* 0x000fda000bf06100 */
[----:B------:R-:W-:Y:S05]  /*0a10*/  @P0 BRA `(.L_x_8) ;  /* 0x0000000400280947 */ /* 0x000fea0003800000 */
[----:B------:R-:W0:Y:S01]  /*0a20*/  LDC.64 R24, c[0x0][0x628] ;  /* 0x00018a00ff187b82 */ /* 0x000e220000000a00 */
[----:B------:R-:W-:Y:S02]  /*0a30*/  IMAD.MOV.U32 R8, RZ, RZ, R16 ;  /* 0x000000ffff087224 */ /* 0x000fe400078e0010 */
[----:B------:R-:W-:-:S05]  /*0a40*/  IMAD.MOV.U32 R9, RZ, RZ, R17 ;  /* 0x000000ffff097224 */ /* 0x000fca00078e0011 */
[----:B------:R-:W1:Y:S08]  /*0a50*/  LDC R0, c[0x0][0x630] ;  /* 0x00018c00ff007b82 */ /* 0x000e700000000800 */
[----:B------:R-:W2:Y:S01]  /*0a60*/  LDC.64 R26, c[0x0][0x620] ;  /* 0x00018800ff1a7b82 */ /* 0x000ea20000000a00 */
[----:B0-----:R-:W-:-:S04]  /*0a70*/  ISETP.NE.U32.AND P0, PT, R24, RZ, PT ;  /* 0x000000ff1800720c */ /* 0x001fc80003f05070 */
[----:B------:R-:W-:-:S13]  /*0a80*/  ISETP.NE.AND.EX P0, PT, R25, RZ, PT, P0 ;  /* 0x000000ff1900720c */ /* 0x000fda0003f05300 */
[----:B-12---:R-:W-:Y:S05]  /*0a90*/  @!P0 BRA `(.L_x_9) ;  /* 0x0000000000288947 */ /* 0x006fea0003800000 */
[----:B------:R-:W0:Y:S02]  /*0aa0*/  LDC R13, c[0x0][0x634] ;  /* 0x00018d00ff0d7b82 */ /* 0x000e240000000800 */
[----:B0-----:R-:W-:-:S05]  /*0ab0*/  IADD3 R13, P0, R16, R13, RZ ;  /* 0x0000000d100d7210 */ /* 0x001fca0007f1e0ff */
[----:B------:R-:W-:-:S04]  /*0ac0*/  IMAD.X R15, RZ, RZ, R17, P0 ;  /* 0x000000ffff0f7224 */ /* 0x000fc800000e0611 */
[----:B------:R-:W-:-:S04]  /*0ad0*/  IMAD.WIDE.U32 R8, R15, R24, RZ ;  /* 0x000000180f087225 */ /* 0x000fc800078e00ff */
[----:B------:R-:W-:-:S04]  /*0ae0*/  IMAD.WIDE.U32 R10, P0, R13, R25, R8 ;  /* 0x000000190d0a7225 */ /* 0x000fc80007800008 */
[----:B------:R-:W-:-:S04]  /*0af0*/  IMAD.WIDE.U32 R8, R13, R24, RZ ;  /* 0x000000180d087225 */ /* 0x000fc800078e00ff */
[----:B------:R-:W-:Y:S01]  /*0b00*/  IMAD.X R13, RZ, RZ, RZ, P0 ;  /* 0x000000ffff0d7224 */ /* 0x000fe200000e06ff */
[----:B------:R-:W-:Y:S01]  /*0b10*/  IADD3 RZ, P0, R9, R10, RZ ;  /* 0x0000000a09ff7210 */ /* 0x000fe20007f1e0ff */
[----:B------:R-:W-:-:S04]  /*0b20*/  IMAD.MOV.U32 R12, RZ, RZ, R11 ;  /* 0x000000ffff0c7224 */ /* 0x000fc800078e000b */
[----:B------:R-:W-:-:S08]  /*0b30*/  IMAD.WIDE.U32.X R8, R15, R25, R12, P0 ;  /* 0x000000190f087225 */ /* 0x000fd000000e040c */
.L_x_9:
[----:B------:R-:W0:Y:S01]  /*0b40*/  LDC.64 R24, c[0x0][0x640] ;  /* 0x00019000ff187b82 */ /* 0x000e220000000a00 */
[-CC-:B------:R-:W-:Y:S01]  /*0b50*/  SHF.R.U64 R88, R8, R0.reuse, R9.reuse ;  /* 0x0000000008587219 */ /* 0x180fe20000001209 */
[----:B------:R-:W-:Y:S01]  /*0b60*/  IMAD R30, R7, R21, R4 ;  /* 0x00000015071e7224 */ /* 0x000fe200078e0204 */
[----:B------:R-:W-:Y:S01]  /*0b70*/  SHF.R.U32.HI R0, RZ, R0, R9 ;  /* 0x00000000ff007219 */ /* 0x000fe20000011609 */
[----:B------:R-:W-:Y:S01]  /*0b80*/  IMAD.MOV.U32 R21, RZ, RZ, 0x1 ;  /* 0x00000001ff157424 */ /* 0x000fe200078e00ff */
[----:B------:R-:W-:-:S03]  /*0b90*/  IADD3 R5, P0, RZ, -R88, RZ ;  /* 0x80000058ff057210 */ /* 0x000fc60007f1e0ff */
[----:B------:R-:W1:Y:S02]  /*0ba0*/  LDC R6, c[0x0][0x618] ;  /* 0x00018600ff067b82 */ /* 0x000e640000000800 */
[----:B------:R-:W-:-:S04]  /*0bb0*/  IMAD.X R9, RZ, RZ, ~R0, P0 ;  /* 0x000000ffff097224 */ /* 0x000fc800000e0e00 */
[-C--:B------:R-:W-:Y:S02]  /*0bc0*/  IMAD R0, R9, R26.reuse, RZ ;  /* 0x0000001a09007224 */ /* 0x080fe400078e02ff */
[----:B------:R-:W2:Y:S01]  /*0bd0*/  LDC R11, c[0x0][0x608] ;  /* 0x00018200ff0b7b82 */ /* 0x000ea20000000800 */
[----:B------:R-:W-:-:S04]  /*0be0*/  IMAD.WIDE.U32 R8, R5, R26, R16 ;  /* 0x0000001a05087225 */ /* 0x000fc800078e0010 */
[----:B------:R-:W-:-:S03]  /*0bf0*/  IMAD R5, R5, R27, R0 ;  /* 0x0000001b05057224 */ /* 0x000fc600078e0200 */
[----:B------:R-:W3:Y:S01]  /*0c00*/  LDC R12, c[0x0][0x658] ;  /* 0x00019600ff0c7b82 */ /* 0x000ee20000000800 */
[----:B0-----:R-:W-:Y:S01]  /*0c10*/  ISETP.NE.U32.AND P0, PT, R24, RZ, PT ;  /* 0x000000ff1800720c */ /* 0x001fe20003f05070 */
[----:B------:R-:W-:Y:S02]  /*0c20*/  IMAD.IADD R5, R9, 0x1, R5 ;  /* 0x0000000109057824 */ /* 0x000fe400078e0205 */
[----:B------:R-:W-:Y:S01]  /*0c30*/  IMAD.MOV.U32 R9, RZ, RZ, -0x1 ;  /* 0xffffffffff097424 */ /* 0x000fe200078e00ff */
[----:B------:R-:W-:-:S03]  /*0c40*/  ISETP.NE.AND.EX P0, PT, R25, RZ, PT, P0 ;  /* 0x000000ff1900720c */ /* 0x000fc60003f05300 */
[----:B------:R-:W0:Y:S01]  /*0c50*/  LDC R15, c[0x0][0x600] ;  /* 0x00018000ff0f7b82 */ /* 0x000e220000000800 */
[-CC-:B-1----:R-:W-:Y:S02]  /*0c60*/  SHF.R.U64 R13, R8, R6.reuse, R5.reuse ;  /* 0x00000006080d7219 */ /* 0x182fe40000001205 */
[----:B------:R-:W-:-:S05]  /*0c70*/  SHF.R.U32.HI R0, RZ, R6, R5 ;  /* 0x00000006ff007219 */ /* 0x000fca0000011605 */
[----:B------:R-:W1:Y:S01]  /*0c80*/  LDC R14, c[0x0][0x648] ;  /* 0x00019200ff0e7b82 */ /* 0x000e620000000800 */
[-CC-:B--2---:R-:W-:Y:S02]  /*0c90*/  SHF.R.U64 R27, R13, R11.reuse, R0.reuse ;  /* 0x0000000b0d1b7219 */ /* 0x184fe40000001200 */
[----:B------:R-:W-:-:S05]  /*0ca0*/  SHF.R.U32.HI R5, RZ, R11, R0 ;  /* 0x0000000bff057219 */ /* 0x000fca0000011600 */
[----:B------:R-:W2:Y:S01]  /*0cb0*/  LDC R20, c[0x0][0x638] ;  /* 0x00018e00ff147b82 */ /* 0x000ea20000000800 */
[-CC-:B---3--:R-:W-:Y:S02]  /*0cc0*/  SHF.R.U64 R28, R27, R12.reuse, R5.reuse ;  /* 0x0000000c1b1c7219 */ /* 0x188fe40000001205 */
[-C--:B------:R-:W-:Y:S02]  /*0cd0*/  SHF.L.U32 R0, R9, R12.reuse, RZ ;  /* 0x0000000c09007219 */ /* 0x080fe400000006ff */
[----:B------:R-:W-:Y:S01]  /*0ce0*/  SHF.R.U32.HI R5, RZ, R12, R5 ;  /* 0x0000000cff057219 */ /* 0x000fe20000011605 */
[----:B------:R-:W-:Y:S01]  /*0cf0*/  IMAD.MOV.U32 R4, RZ, RZ, R28 ;  /* 0x000000ffff047224 */ /* 0x000fe200078e001c */
[----:B------:R-:W-:Y:S01]  /*0d00*/  LOP3.LUT R10, RZ, R0, RZ, 0x33, !PT ;  /* 0x00000000ff0a7212 */ /* 0x000fe200078e33ff */
[----:B------:R-:W3:Y:S01]  /*0d10*/  LDC R26, c[0x0][0x610] ;  /* 0x00018400ff1a7b82 */ /* 0x000ee20000000800 */
[----:B------:R-:W-:Y:S05]  /*0d20*/  @!P0 BRA `(.L_x_10) ;  /* 0x0000000000288947 */ /* 0x000fea0003800000 */
[----:B------:R-:W4:Y:S02]  /*0d30*/  LDC R9, c[0x0][0x64c] ;  /* 0x00019300ff097b82 */ /* 0x000f240000000800 */
[----:B----4-:R-:W-:-:S05]  /*0d40*/  IADD3 R9, P0, R28, R9, RZ ;  /* 0x000000091c097210 */ /* 0x010fca0007f1e0ff */
        /* <DEDUP_REMOVED lines=8> */
.L_x_10:
[----:B-1----:R-:W-:Y:S01]  /*0dd0*/  SHF.R.U64 R4, R4, R14, R5 ;  /* 0x0000000e04047219 */ /* 0x002fe20000001205 */
[----:B0-----:R-:W-:Y:S01]  /*0de0*/  VIADD R6, R15, 0xffffffff ;  /* 0xffffffff0f067836 */ /* 0x001fe20000000000 */
[----:B------:R-:W-:Y:S02]  /*0df0*/  SHF.L.U32 R0, R21, R12, RZ ;  /* 0x0000000c15007219 */ /* 0x000fe400000006ff */
[----:B------:R-:W-:Y:S01]  /*0e00*/  LOP3.LUT R5, R27, R10, RZ, 0xc0, !PT ;  /* 0x0000000a1b057212 */ /* 0x000fe200078ec0ff */
[----:B------:R-:W-:Y:S01]  /*0e10*/  IMAD.MOV R7, RZ, RZ, -R4 ;  /* 0x000000ffff077224 */ /* 0x000fe200078e0a04 */
[----:B------:R-:W-:Y:S02]  /*0e20*/  SEL R3, R3, R30, !P1 ;  /* 0x0000001e03037207 */ /* 0x000fe40004800000 */
[----:B------:R-:W-:Y:S01]  /*0e30*/  LOP3.LUT R6, R13, R6, RZ, 0xc0, !PT ;  /* 0x000000060d067212 */ /* 0x000fe200078ec0ff */
[----:B------:R-:W-:Y:S02]  /*0e40*/  IMAD R4, R0, R4, R5 ;  /* 0x0000000400047224 */ /* 0x000fe400078e0205 */
[----:B--2---:R-:W-:-:S02]  /*0e50*/  IMAD R0, R7, R20, R28 ;  /* 0x0000001407007224 */ /* 0x004fc400078e021c */
[----:B---3--:R-:W-:Y:S02]  /*0e60*/  IMAD R3, R4, R26, R3 ;  /* 0x0000001a04037224 */ /* 0x008fe400078e0203 */
[----:B------:R-:W-:Y:S02]  /*0e70*/  IMAD R92, R0, R15, R6 ;  /* 0x0000000f005c7224 */ /* 0x000fe400078e0206 */
[----:B------:R-:W-:-:S03]  /*0e80*/  IMAD.MOV.U32 R4, RZ, RZ, 0x1 ;  /* 0x00000001ff047424 */ /* 0x000fc600078e00ff */
[----:B------:R-:W-:Y:S02]  /*0e90*/  SEL R93, R92, R3, !P1 ;  /* 0x000000035c5d7207 */ /* 0x000fe40004800000 */
[----:B------:R-:W-:Y:S02]  /*0ea0*/  PRMT R0, R4, 0x7610, R0 ;  /* 0x0000761004007816 */ /* 0x000fe40000000000 */
[----:B------:R-:W-:-:S07]  /*0eb0*/  SEL R92, R3, R92, !P1 ;  /* 0x0000005c035c7207 */ /* 0x000fce0004800000 */
.L_x_8:
[----:B------:R-:W-:-:S08]  /*0ec0*/  NOP ;  /* 0x0000000000007918 */ /* 0x000fd00000000000 */
[----:B------:R-:W0:Y:S02]  /*0ed0*/  USETMAXREG.TRY_ALLOC.CTAPOOL UP0, 0xe8 ;  /* 0x000000e8000079c8 */ /* 0x000e240008000600 */
[----:B0-----:R-:W-:-:S13]  /*0ee0*/  PLOP3.LUT P0, PT, PT, PT, UP0, 0x80, 0x0 ;  /* 0x000000000000781c */ /* 0x001fda0003f0f008 */
[----:B------:R-:W-:Y:S05]  /*0ef0*/  @!P0 BRA `(.L_x_8) ;  /* 0xfffffffc00f08947 */ /* 0x000fea000383ffff */
[----:B------:R-:W-:Y:S01]  /*0f00*/  ULDC.64 UR4, c[0x0][0x598] ;  /* 0x0001660000047ab9 */ /* 0x000fe20000000a00 */
[----:B------:R-:W-:Y:S01]  /*0f10*/  ULDC.64 UR36, c[0x0][0x208] ;  /* 0x0000820000247ab9 */ /* 0x000fe20000000a00 */
[----:B------:R-:W-:-:S04]  /*0f20*/  ISETP.NE.U32.AND P0, PT, RZ, UR4, PT ;  /* 0x00000004ff007c0c */ /* 0x000fc8000bf05070 */
[----:B------:R-:W-:-:S13]  /*0f30*/  ISETP.NE.AND.EX P0, PT, RZ, UR5, PT, P0 ;  /* 0x00000005ff007c0c */ /* 0x000fda000bf05300 */
[----:B------:R-:W-:Y:S05]  /*0f40*/  @!P0 BRA `(.L_x_11) ;  /* 0x00000000001c8947 */ /* 0x000fea0003800000 */
[----:B------:R-:W0:Y:S02]  /*0f50*/  LDC.64 R4, c[0x0][0x598] ;  /* 0x00016600ff047b82 */ /* 0x000e240000000a00 */
[----:B0-----:R-:W2:Y:S02]  /*0f60*/  LDG.E.64 R4, desc[UR36][R4.64] ;  /* 0x0000002404047981 */ /* 0x001ea4000c1e1b00 */
[----:B--2---:R-:W-:-:S04]  /*0f70*/  ISETP.NE.U32.AND P0, PT, R4, RZ, PT ;  /* 0x000000ff0400720c */ /* 0x004fc80003f05070 */
[----:B------:R-:W-:-:S13]  /*0f80*/  ISETP.NE.AND.EX P0, PT, R5, RZ, PT, P0 ;  /* 0x000000ff0500720c */ /* 0x000fda0003f05300 */
[----:B------:R-:W-:Y:S05]  /*0f90*/  @!P0 BRA `(.L_x_11) ;  /* 0x0000000000088947 */ /* 0x000fea0003800000 */
[----:B------:R0:W5:Y:S01]  /*0fa0*/  LD.E R89, desc[UR36][R4.64] ;  /* 0x0000002404597980 */ /* 0x000162000c101900 */
[----:B------:R-:W-:Y:S05]  /*0fb0*/  BRA `(.L_x_12) ;  /* 0x0000000000247947 */ /* 0x000fea0003800000 */
.L_x_11:
[----:B------:R-:W-:Y:S02]  /*0fc0*/  ULDC.64 UR4, c[0x0][0x588] ;  /* 0x0001620000047ab9 */ /* 0x000fe40000000a00 */
[----:B------:R-:W-:-:S04]  /*0fd0*/  ISETP.NE.U32.AND P0, PT, RZ, UR4, PT ;  /* 0x00000004ff007c0c */ /* 0x000fc8000bf05070 */
[----:B------:R-:W-:-:S13]  /*0fe0*/  ISETP.NE.AND.EX P0, PT, RZ, UR5, PT, P0 ;  /* 0x00000005ff007c0c */ /* 0x000fda000bf05300 */
[----:B------:R-:W-:Y:S05]  /*0ff0*/  @!P0 BRA `(.L_x_13) ;  /* 0x00000000000c8947 */ /* 0x000fea0003800000 */
[----:B------:R-:W0:Y:S02]  /*1000*/  LDC.64 R4, c[0x0][0x588] ;  /* 0x00016200ff047b82 */ /* 0x000e240000000a00 */
[----:B0-----:R1:W5:Y:S01]  /*1010*/  LDG.E R89, desc[UR36][R4.64] ;  /* 0x0000002404597981 */ /* 0x001362000c1e1900 */
[----:B------:R-:W-:Y:S05]  /*1020*/  BRA `(.L_x_12) ;  /* 0x0000000000087947 */ /* 0x000fea0003800000 */
.L_x_13:
[----:B------:R-:W-:Y:S02]  /*1030*/  ULDC UR4, c[0x0][0x580] ;  /* 0x0001600000047ab9 */ /* 0x000fe40000000800 */
[----:B------:R-:W-:-:S07]  /*1040*/  IMAD.U32 R89, RZ, RZ, UR4 ;  /* 0x00000004ff597e24 */ /* 0x000fce000f8e00ff */
.L_x_12:
[----:B------:R-:W-:Y:S02]  /*1050*/  ULDC.64 UR4, c[0x0][0x5a0] ;  /* 0x0001680000047ab9 */ /* 0x000fe40000000a00 */
[----:B------:R-:W-:-:S04]  /*1060*/  ISETP.NE.U32.AND P0, PT, RZ, UR4, PT ;  /* 0x00000004ff007c0c */ /* 0x000fc8000bf05070 */
[----:B------:R-:W-:-:S13]  /*1070*/  ISETP.NE.AND.EX P0, PT, RZ, UR5, PT, P0 ;  /* 0x00000005ff007c0c */ /* 0x000fda000bf05300 */
[----:B------:R-:W-:Y:S05]  /*1080*/  @!P0 BRA `(.L_x_14) ;  /* 0x00000000001c8947 */ /* 0x000fea0003800000 */
[----:B01----:R-:W0:Y:S02]  /*1090*/  LDC.64 R4, c[0x0][0x5a0] ;  /* 0x00016800ff047b82 */ /* 0x003e240000000a00 */
[----:B0-----:R-:W2:Y:S02]  /*10a0*/  LDG.E.64 R4, desc[UR36][R4.64] ;  /* 0x0000002404047981 */ /* 0x001ea4000c1e1b00 */
[----:B--2---:R-:W-:-:S04]  /*10b0*/  ISETP.NE.U32.AND P0, PT, R4, RZ, PT ;  /* 0x000000ff0400720c */ /* 0x004fc80003f05070 */
[----:B------:R-:W-:-:S13]  /*10c0*/  ISETP.NE.AND.EX P0, PT, R5, RZ, PT, P0 ;  /* 0x000000ff0500720c */ /* 0x000fda0003f05300 */
[----:B------:R-:W-:Y:S05]  /*10d0*/  @!P0 BRA `(.L_x_14) ;  /* 0x0000000000088947 */ /* 0x000fea0003800000 */
[----:B------:R0:W5:Y:S01]  /*10e0*/  LD.E R90, desc[UR36][R4.64] ;  /* 0x00000024045a7980 */ /* 0x000162000c101900 */
[----:B------:R-:W-:Y:S05]  /*10f0*/  BRA `(.L_x_15) ;  /* 0x0000000000247947 */ /* 0x000fea0003800000 */
.L_x_14:
[----:B------:R-:W-:Y:S02]  /*1100*/  ULDC.64 UR4, c[0x0][0x590] ;  /* 0x0001640000047ab9 */ /* 0x000fe40000000a00 */
[----:B------:R-:W-:-:S04]  /*1110*/  ISETP.NE.U32.AND P0, PT, RZ, UR4, PT ;  /* 0x00000004ff007c0c */ /* 0x000fc8000bf05070 */
[----:B------:R-:W-:-:S13]  /*1120*/  ISETP.NE.AND.EX P0, PT, RZ, UR5, PT, P0 ;  /* 0x00000005ff007c0c */ /* 0x000fda000bf05300 */
[----:B------:R-:W-:Y:S05]  /*1130*/  @!P0 BRA `(.L_x_16) ;  /* 0x00000000000c8947 */ /* 0x000fea0003800000 */
[----:B------:R-:W2:Y:S02]  /*1140*/  LDC.64 R90, c[0x0][0x590] ;  /* 0x00016400ff5a7b82 */ /* 0x000ea40000000a00 */
[----:B--2---:R2:W5:Y:S01]  /*1150*/  LDG.E R90, desc[UR36][R90.64] ;  /* 0x000000245a5a7981 */ /* 0x004562000c1e1900 */
[----:B------:R-:W-:Y:S05]  /*1160*/  BRA `(.L_x_15) ;  /* 0x0000000000087947 */ /* 0x000fea0003800000 */
.L_x_16:
[----:B------:R-:W-:Y:S02]  /*1170*/  ULDC UR4, c[0x0][0x584] ;  /* 0x0001610000047ab9 */ /* 0x000fe40000000800 */
[----:B------:R-:W-:-:S07]  /*1180*/  IMAD.U32 R90, RZ, RZ, UR4 ;  /* 0x00000004ff5a7e24 */ /* 0x000fce000f8e00ff */
.L_x_15:
[----:B------:R-:W-:-:S13]  /*1190*/  LOP3.LUT P0, RZ, R0, 0xff, RZ, 0xc0, !PT ;  /* 0x000000ff00ff7812 */ /* 0x000fda000780c0ff */
[----:B------:R-:W-:Y:S05]  /*11a0*/  @!P0 EXIT ;  /* 0x000000000000894d */ /* 0x000fea0003800000 */
[----:B------:R-:W-:Y:S01]  /*11b0*/  ULDC UR4, c[0x0][0x28c] ;  /* 0x0000a30000047ab9 */ /* 0x000fe20000000800 */
[----:B------:R-:W-:Y:S01]  /*11c0*/  UMOV UR38, URZ ;  /* 0x0000003f00267c82 */ /* 0x000fe20008000000 */
[----:B------:R-:W-:Y:S01]  /*11d0*/  UIADD3 UR4, UR4, 0x7f, URZ ;  /* 0x0000007f04047890 */ /* 0x000fe2000fffe03f */
[----:B------:R-:W-:-:S03]  /*11e0*/  UMOV UR39, URZ ;  /* 0x0000003f00277c82 */ /* 0x000fc60008000000 */
[----:B------:R-:W-:-:S04]  /*11f0*/  USHF.R.S32.HI UR5, URZ, 0x1f, UR4 ;  /* 0x0000001f3f057899 */ /* 0x000fc80008011404 */
[----:B------:R-:W-:-:S04]  /*1200*/  ULEA.HI UR5, UR5, UR4, URZ, 0x7 ;  /* 0x0000000405057291 */ /* 0x000fc8000f8f383f */
[----:B------:R-:W-:-:S12]  /*1210*/  USHF.R.S32.HI UR40, URZ, 0x7, UR5 ;  /* 0x000000073f287899 */ /* 0x000fd80008011405 */
.L_x_168:
[----:B------:R-:W-:Y:S01]  /*1220*/  LOP3.LUT R0, R18, 0x80, RZ, 0xc0, !PT ;  /* 0x0000008012007812 */ /* 0x000fe200078ec0ff */
[----:B------:R-:W3:Y:S01]  /*1230*/  S2UR UR7, SR_CgaCtaId ;  /* 0x00000000000779c3 */ /* 0x000ee20000008800 */
[----:B------:R-:W-:Y:S02]  /*1240*/  UMOV UR6, 0x400 ;  /* 0x0000040000067882 */ /* 0x000fe40000000000 */
[----:B------:R-:W-:-:S06]  /*1250*/  SHF.R.U32.HI R0, RZ, 0x7, R0 ;  /* 0x00000007ff007819 */ /* 0x000fcc0000011600 */
[----:B----4-:R-:W4:Y:S01]  /*1260*/  SHFL.IDX PT, R0, R0, RZ, 0x1f ;  /* 0x00001fff00007589 */ /* 0x010f2200000e0000 */
[----:B---3--:R-:W-:Y:S01]  /*1270*/  ULEA UR6, UR7, UR6, 0x18 ;  /* 0x0000000607067291 */ /* 0x008fe2000f8ec03f */
[----:B----4-:R-:W-:-:S13]  /*1280*/  R2UR UR4, R0 ;  /* 0x00000000000472ca */ /* 0x010fda00000e0000 */
[----:B------:R-:W-:-:S04]  /*1290*/  ULEA.HI UR5, UR4, UR4, URZ, 0x1 ;  /* 0x0000000404057291 */ /* 0x000fc8000f8f083f */
[----:B------:R-:W-:-:S04]  /*12a0*/  ULOP3.LUT UR5, UR5, 0x7fffe, URZ, 0xc0, !UPT ;  /* 0x0007fffe05057892 */ /* 0x000fc8000f8ec03f */
[----:B------:R-:W-:-:S03]  /*12b0*/  UIADD3 UR5, UR4, -UR5, URZ ;  /* 0x8000000504057290 */ /* 0x000fc6000fffe03f */
[----:B------:R-:W-:Y:S01]  /*12c0*/  ULDC UR4, c[0x0][0x28c] ;  /* 0x0000a30000047ab9 */ /* 0x000fe20000000800 */
[----:B------:R-:W-:Y:S01]  /*12d0*/  ULEA UR5, UR5, UR6, 0xd ;  /* 0x0000000605057291 */ /* 0x000fe2000f8e683f */
[----:B------:R-:W-:-:S03]  /*12e0*/  ISETP.LT.AND P0, PT, RZ, UR4, PT ;  /* 0x00000004ff007c0c */ /* 0x000fc6000bf01270 */
[----:B------:R-:W-:-:S04]  /*12f0*/  UIADD3 UR5, UR5, 0x100, URZ ;  /* 0x0000010005057890 */ /* 0x000fc8000fffe03f */
[----:B------:R-:W-:-:S04]  /*1300*/  USHF.R.U32.HI UR5, URZ, 0x4, UR5 ;  /* 0x000000043f057899 */ /* 0x000fc80008011605 */
[----:B------:R-:W-:-:S04]  /*1310*/  ULOP3.LUT UR5, UR5, 0x3fff, URZ, 0xc0, !UPT ;  /* 0x00003fff05057892 */ /* 0x000fc8000f8ec03f */
[----:B------:R-:W-:Y:S01]  /*1320*/  ULOP3.LUT UR41, UR5, 0x10000, URZ, 0xfc, !UPT ;  /* 0x0001000005297892 */ /* 0x000fe2000f8efc3f */
[----:B01----:R-:W-:Y:S11]  /*1330*/  @P0 BRA `(.L_x_17) ;  /* 0x0000000000400947 */ /* 0x003ff60003800000 */
[----:B------:R-:W-:Y:S01]  /*1340*/  MOV R0, 0x0 ;  /* 0x0000000000007802 */ /* 0x000fe20000000f00 */
[----:B------:R-:W-:Y:S01]  /*1350*/  ULDC.64 UR4, c[0x4][0x68] ;  /* 0x01001a0000047ab9 */ /* 0x000fe20000000a00 */
[----:B------:R-:W-:Y:S01]  /*1360*/  ULDC.64 UR6, c[0x4][0x8] ;  /* 0x0100020000067ab9 */ /* 0x000fe20000000a00 */
[----:B01----:R-:W-:Y:S01]  /*1370*/  IMAD.U32 R4, RZ, RZ, UR4 ;  /* 0x00000004ff047e24 */ /* 0x003fe2000f8e00ff */
[----:B------:R0:W1:Y:S01]  /*1380*/  LDC.64 R14, c[0x4][R0] ;  /* 0x01000000000e7b82 */ /* 0x0000620000000a00 */
[----:B------:R-:W-:Y:S01]  /*1390*/  IMAD.U32 R5, RZ, RZ, UR5 ;  /* 0x00000005ff057e24 */ /* 0x000fe2000f8e00ff */
[----:B------:R-:W-:Y:S01]  /*13a0*/  ULDC.64 UR4, c[0x4][0x70] ;  /* 0x01001c0000047ab9 */ /* 0x000fe20000000a00 */
[----:B------:R-:W-:Y:S02]  /*13b0*/  IMAD.U32 R10, RZ, RZ, UR6 ;  /* 0x00000006ff0a7e24 */ /* 0x000fe4000f8e00ff */
[----:B------:R-:W-:Y:S02]  /*13c0*/  IMAD.U32 R6, RZ, RZ, UR4 ;  /* 0x00000004ff067e24 */ /* 0x000fe4000f8e00ff */
[----:B------:R-:W-:-:S02]  /*13d0*/  IMAD.U32 R7, RZ, RZ, UR5 ;  /* 0x00000005ff077e24 */ /* 0x000fc4000f8e00ff */
[----:B------:R-:W-:Y:S02]  /*13e0*/  IMAD.U32 R11, RZ, RZ, UR7 ;  /* 0x00000007ff0b7e24 */ /* 0x000fe4000f8e00ff */
[----:B------:R-:W-:Y:S02]  /*13f0*/  IMAD.MOV.U32 R8, RZ, RZ, 0x1e1 ;  /* 0x000001e1ff087424 */ /* 0x000fe400078e00ff */
[----:B------:R-:W-:Y:S02]  /*1400*/  IMAD.MOV.U32 R12, RZ, RZ, 0x1 ;  /* 0x00000001ff0c7424 */ /* 0x000fe400078e00ff */
[----:B0-----:R-:W-:-:S07]  /*1410*/  IMAD.MOV.U32 R13, RZ, RZ, RZ ;  /* 0x000000ffff0d7224 */ /* 0x001fce00078e00ff */
[----:B------:R-:W-:-:S07]  /*1420*/  LEPC R20, `(.L_x_17) ;  /* 0x000000001014794e */ /* 0x000fce0000000000 */
[----:B-12--5:R-:W-:Y:S05]  /*1430*/  CALL.ABS.NOINC R14 ;  /* 0x000000000e007343 */ /* 0x026fea0003c00000 */
.L_x_17:
[----:B------:R-:W-:-:S04]  /*1440*/  LOP3.LUT R0, R19, 0x1, RZ, 0xfc, !PT ;  /* 0x0000000113007812 */ /* 0x000fc800078efcff */
[----:B------:R-:W-:-:S13]  /*1450*/  ISETP.NE.AND P0, PT, R0, 0x3, PT ;  /* 0x000000030000780c */ /* 0x000fda0003f05270 */
[----:B------:R-:W-:Y:S05]  /*1460*/  @!P0 BRA `(.L_x_18) ;  /* 0x0000000000048947 */ /* 0x000fea0003800000 */
[----:B------:R-:W-:Y:S01]  /*1470*/  BPT.TRAP 0x1 ;  /* 0x000000040000795c */ /* 0x000fe20000300000 */
.L_x_18:
[----:B------:R-:W3:Y:S01]  /*1480*/  S2UR UR5, SR_CgaCtaId ;  /* 0x00000000000579c3 */ /* 0x000ee20000008800 */
[----:B------:R-:W-:Y:S01]  /*1490*/  UMOV UR4, 0x400 ;  /* 0x0000040000047882 */ /* 0x000fe20000000000 */
[----:B------:R-:W-:Y:S02]  /*14a0*/  IMAD.U32 R0, RZ, RZ, UR38 ;  /* 0x00000026ff007e24 */ /* 0x000fe4000f8e00ff */
[----:B------:R-:W-:-:S03]  /*14b0*/  IMAD.U32 R3, RZ, RZ, UR39 ;  /* 0x00000027ff037e24 */ /* 0x000fc6000f8e00ff */
[----:B------:R-:W-:Y:S01]  /*14c0*/  SHF.L.U32 R0, R0, 0x1f, RZ ;  /* 0x0000001f00007819 */ /* 0x000fe200000006ff */
[----:B---3--:R-:W-:-:S06]  /*14d0*/  ULEA UR4, UR5, UR4, 0x18 ;  /* 0x0000000405047291 */ /* 0x008fcc000f8ec03f */
[----:B------:R-:W-:-:S04]  /*14e0*/  IMAD.U32 R6, RZ, RZ, UR4 ;  /* 0x00000004ff067e24 */ /* 0x000fc8000f8e00ff */
[----:B------:R-:W-:-:S04]  /*14f0*/  IMAD R3, R3, 0x8, R6 ;  /* 0x0000000803037824 */ /* 0x000fc800078e0206 */
[----:B------:R3:W4:Y:S01]  /*1500*/  SYNCS.PHASECHK.TRANS64.TRYWAIT P1, [R3+URZ], R0 ;  /* 0x00000000030075a7 */ /* 0x000722000802017f */
[----:B------:R-:W-:Y:S05]  /*1510*/  @!P0 BRA `(.L_x_19) ;  /* 0x0000000000048947 */ /* 0x000fea0003800000 */
[----:B------:R-:W-:Y:S01]  /*1520*/  BPT.TRAP 0x1 ;  /* 0x000000040000795c */ /* 0x000fe20000300000 */
.L_x_19:
[----:B----4-:R-:W-:Y:S05]  /*1530*/  @P1 BRA `(.L_x_20) ;  /* 0x0000000000081947 */ /* 0x010fea0003800000 */
[----:B------:R-:W4:Y:S02]  /*1540*/  SYNCS.PHASECHK.TRANS64.TRYWAIT P1, [R3+URZ], R0 ;  /* 0x00000000030075a7 */ /* 0x000f24000802017f */
[----:B----4-:R-:W-:Y:S05]  /*1550*/  @!P1 BRA `(.L_x_21) ;  /* 0x00000060000c9947 */ /* 0x010fea0003800000 */
.L_x_20:
[----:B------:R-:W-:-:S04]  /*1560*/  UISETP.LT.AND UP0, UPT, UR40, 0x1, UPT ;  /* 0x000000012800788c */ /* 0x000fc8000bf01270 */
[----:B------:R-:W-:-:S06]  /*1570*/  USEL UR4, UR40, 0x1, UP0 ;  /* 0x0000000128047887 */ /* 0x000fcc0008000000 */
[----:B---34-:R-:W-:Y:S01]  /*1580*/  IMAD.U32 R0, RZ, RZ, UR4 ;  /* 0x00000004ff007e24 */ /* 0x018fe2000f8e00ff */
[----:B------:R-:W-:Y:S05]  /*1590*/  WARPSYNC.ALL ;  /* 0x0000000000007948 */ /* 0x000fea0003800000 */
[----:B------:R-:W-:-:S04]  /*15a0*/  IADD3 R0, -R0, UR40, RZ ;  /* 0x0000002800007c10 */ /* 0x000fc8000fffe1ff */
[----:B------:R-:W-:Y:S02]  /*15b0*/  ISETP.GE.AND P1, PT, R0, 0x1, PT ;  /* 0x000000010000780c */ /* 0x000fe40003f26270 */
[----:B------:R-:W-:Y:S01]  /*15c0*/  R2UR UR4, R6 ;  /* 0x00000000060472ca */ /* 0x000fe200000e0000 */
[----:B------:R-:W-:Y:S01]  /*15d0*/  ULEA UR6, UR39, UR41, 0xb ;  /* 0x0000002927067291 */ /* 0x000fe2000f8e583f */
[----:B------:R-:W-:Y:S01]  /*15e0*/  WARPGROUP.ARRIVE ;  /* 0x00000000000079c5 */ /* 0x000fe20000000000 */
[----:B------:R-:W-:Y:S01]  /*15f0*/  UMOV UR9, 0x40000040 ;  /* 0x4000004000097882 */ /* 0x000fe20000000000 */
[----:B------:R-:W-:Y:S01]  /*1600*/  UMOV UR11, 0x40000040 ;  /* 0x40000040000b7882 */ /* 0x000fe20000000000 */
[----:B------:R-:W-:-:S03]  /*1610*/  UIADD3 UR7, UR6, 0x400, URZ ;  /* 0x0000040006077890 */ /* 0x000fc6000fffe03f */
[----:B------:R-:W-:-:S05]  /*1620*/  UMOV UR8, UR6 ;  /* 0x0000000600087c82 */ /* 0x000fca0008000000 */
[----:B------:R-:W-:-:S04]  /*1630*/  UIADD3 UR4, UR4, 0x28100, URZ ;  /* 0x0002810004047890 */ /* 0x000fc8000fffe03f */
[----:B------:R-:W-:-:S04]  /*1640*/  USHF.R.U32.HI UR4, URZ, 0x4, UR4 ;  /* 0x000000043f047899 */ /* 0x000fc80008011604 */
[----:B------:R-:W-:-:S04]  /*1650*/  ULOP3.LUT UR4, UR4, 0x3fff, URZ, 0xc0, !UPT ;  /* 0x00003fff04047892 */ /* 0x000fc8000f8ec03f */
[----:B------:R-:W-:-:S04]  /*1660*/  ULOP3.LUT UR4, UR4, 0x10000, URZ, 0xfc, !UPT ;  /* 0x0001000004047892 */ /* 0x000fc8000f8efc3f */
[----:B------:R-:W-:-:S07]  /*1670*/  ULEA UR5, UR39, UR4, 0x9 ;  /* 0x0000000427057291 */ /* 0x000fce000f8e483f */
[----:B------:R-:W-:Y:S02]  /*1680*/  UMOV UR10, UR5 ;  /* 0x00000005000a7c82 */ /* 0x000fe40008000000 */
[----:B------:R-:W-:Y:S01]  /*1690*/  IGMMA.64x64x32.S8.S8 R56, gdesc[UR8], RZ, !UPT, gsb0 ;  /* 0x01e00000083879f1 */ /* 0x000fe2000c0410ff */
[----:B------:R-:W-:Y:S01]  /*16a0*/  UMOV UR8, UR7 ;  /* 0x0000000700087c82 */ /* 0x000fe20008000000 */
[----:B------:R-:W-:Y:S01]  /*16b0*/  UMOV UR9, 0x40000040 ;  /* 0x4000004000097882 */ /* 0x000fe20000000000 */
[----:B------:R-:W-:Y:S01]  /*16c0*/  UIADD3 UR7, UR6, 0x402, URZ ;  /* 0x0000040206077890 */ /* 0x000fe2000fffe03f */
[----:B------:R-:W-:Y:S02]  /*16d0*/  WARPGROUP.DEPBAR.LE gsb0, 0x0 ;  /* 0x00008000000079c5 */ /* 0x000fe40000010000 */
[----:B------:R-:W-:-:S06]  /*16e0*/  WARPGROUP.ARRIVE ;  /* 0x00000000000079c5 */ /* 0x000fcc0000000000 */
[----:B------:R-:W-:Y:S01]  /*16f0*/  IGMMA.64x64x32.S8.S8 R24, gdesc[UR8], RZ, !UPT, gsb0 ;  /* 0x01e00000081879f1 */ /* 0x000fe2000c0410ff */
[----:B------:R-:W-:Y:S02]  /*1700*/  UIADD3 UR8, UR6, 0x2, URZ ;  /* 0x0000000206087890 */ /* 0x000fe4000fffe03f */
[----:B------:R-:W-:Y:S01]  /*1710*/  UIADD3 UR10, UR5, 0x2, URZ ;  /* 0x00000002050a7890 */ /* 0x000fe2000fffe03f */
[----:B------:R-:W-:Y:S01]  /*1720*/  UMOV UR9, 0x40000040 ;  /* 0x4000004000097882 */ /* 0x000fe20000000000 */
[----:B------:R-:W-:Y:S01]  /*1730*/  UMOV UR11, 0x40000040 ;  /* 0x40000040000b7882 */ /* 0x000fe20000000000 */
[----:B------:R-:W-:Y:S02]  /*1740*/  WARPGROUP.DEPBAR.LE gsb0, 0x0 ;  /* 0x00008000000079c5 */ /* 0x000fe40000010000 */
[----:B------:R-:W-:-:S06]  /*1750*/  WARPGROUP.ARRIVE ;  /* 0x00000000000079c5 */ /* 0x000fcc0000000000 */
[----:B------:R-:W-:Y:S01]  /*1760*/  IGMMA.64x64x32.S8.S8 R56, gdesc[UR8], R56, gsb0 ;  /* 0x01e00000083879f1 */ /* 0x000fe20008041038 */
[----:B------:R-:W-:Y:S01]  /*1770*/  UMOV UR8, UR7 ;  /* 0x0000000700087c82 */ /* 0x000fe20008000000 */
[----:B------:R-:W-:Y:S01]  /*1780*/  UMOV UR9, 0x40000040 ;  /* 0x4000004000097882 */ /* 0x000fe20000000000 */
[----:B------:R-:W-:Y:S01]  /*1790*/  UIADD3 UR7, UR6, 0x404, URZ ;  /* 0x0000040406077890 */ /* 0x000fe2000fffe03f */
[----:B------:R-:W-:Y:S02]  /*17a0*/  WARPGROUP.DEPBAR.LE gsb0, 0x0 ;  /* 0x00008000000079c5 */ /* 0x000fe40000010000 */
[----:B------:R-:W-:-:S06]  /*17b0*/  WARPGROUP.ARRIVE ;  /* 0x00000000000079c5 */ /* 0x000fcc0000000000 */
[----:B------:R-:W-:Y:S01]  /*17c0*/  IGMMA.64x64x32.S8.S8 R24, gdesc[UR8], R24, gsb0 ;  /* 0x01e00000081879f1 */ /* 0x000fe20008041018 */
        /* <DEDUP_REMOVED lines=9> */
[----:B------:R-:W-:Y:S02]  /*1860*/  WARPGROUP.DEPBAR.LE gsb0, 0x0 ;  /* 0x00008000000079c5 */ /* 0x000fe40000010000 */
[----:B------:R-:W-:-:S06]  /*1870*/  WARPGROUP.ARRIVE ;  /* 0x00000000000079c5 */ /* 0x000fcc0000000000 */
[----:B------:R-:W-:Y:S01]  /*1880*/  IGMMA.64x64x32.S8.S8 R24, gdesc[UR8], R24, gsb0 ;  /* 0x01e00000081879f1 */ /* 0x000fe20008041018 */
[----:B------:R-:W-:Y:S02]  /*1890*/  UIADD3 UR8, UR6, 0x6, URZ ;  /* 0x0000000606087890 */ /* 0x000fe4000fffe03f */
[----:B------:R-:W-:Y:S01]  /*18a0*/  UIADD3 UR10, UR5, 0x6, URZ ;  /* 0x00000006050a7890 */ /* 0x000fe2000fffe03f */
[----:B------:R-:W-:Y:S01]  /*18b0*/  UMOV UR9, 0x40000040 ;  /* 0x4000004000097882 */ /* 0x000fe20000000000 */
[----:B------:R-:W-:Y:S01]  /*18c0*/  UMOV UR11, 0x40000040 ;  /* 0x40000040000b7882 */ /* 0x000fe20000000000 */
[----:B------:R-:W-:Y:S01]  /*18d0*/  UIADD3 UR6, UR6, 0x406, URZ ;  /* 0x0000040606067890 */ /* 0x000fe2000fffe03f */
[----:B------:R-:W-:Y:S02]  /*18e0*/  WARPGROUP.DEPBAR.LE gsb0, 0x0 ;  /* 0x00008000000079c5 */ /* 0x000fe40000010000 */
[----:B------:R-:W-:-:S06]  /*18f0*/  WARPGROUP.ARRIVE ;  /* 0x00000000000079c5 */ /* 0x000fcc0000000000 */
[----:B------:R-:W-:Y:S01]  /*1900*/  IGMMA.64x64x32.S8.S8 R56, gdesc[UR8], R56, gsb0 ;  /* 0x01e00000083879f1 */ /* 0x000fe20008041038 */
[----:B------:R-:W-:Y:S01]  /*1910*/  UMOV UR8, UR6 ;  /* 0x0000000600087c82 */ /* 0x000fe20008000000 */
[----:B------:R-:W-:Y:S01]  /*1920*/  UMOV UR9, 0x40000040 ;  /* 0x4000004000097882 */ /* 0x000fe20000000000 */
[----:B------:R-:W-:Y:S02]  /*1930*/  WARPGROUP.DEPBAR.LE gsb0, 0x0 ;  /* 0x00008000000079c5 */ /* 0x000fe40000010000 */
[----:B------:R-:W-:-:S06]  /*1940*/  WARPGROUP.ARRIVE ;  /* 0x00000000000079c5 */ /* 0x000fcc0000000000 */
[----:B------:R-:W-:Y:S03]  /*1950*/  IGMMA.64x64x32.S8.S8 R24, gdesc[UR8], R24, gsb0 ;  /* 0x01e00000081879f1 */ /* 0x000fe60008041018 */
[----:B------:R-:W-:Y:S02]  /*1960*/  WARPGROUP.DEPBAR.LE gsb0, 0x0 ;  /* 0x00008000000079c5 */ /* 0x000fe40000010000 */
[----:B------:R-:W-:Y:S05]  /*1970*/  @!P1 BRA `(.L_x_22) ;  /* 0x0000000400849947 */ /* 0x000fea0003800000 */
[----:B------:R-:W-:Y:S02]  /*1980*/  UIADD3 UR5, UR39, 0x1, URZ ;  /* 0x0000000127057890 */ /* 0x000fe4000fffe03f */
[----:B------:R-:W-:Y:S02]  /*1990*/  IMAD.U32 R3, RZ, RZ, UR39 ;  /* 0x00000027ff037e24 */ /* 0x000fe4000f8e00ff */
[----:B------:R-:W-:-:S04]  /*19a0*/  UISETP.NE.AND UP0, UPT, UR5, 0x5, UPT ;  /* 0x000000050500788c */ /* 0x000fc8000bf05270 */
[----:B------:R-:W-:Y:S02]  /*19b0*/  USEL UR6, URZ, 0x1, UP0 ;  /* 0x000000013f067887 */ /* 0x000fe40008000000 */
[----:B------:R-:W-:Y:S02]  /*19c0*/  USEL UR5, UR5, URZ, UP0 ;  /* 0x0000003f05057287 */ /* 0x000fe40008000000 */
[----:B------:R-:W-:-:S06]  /*19d0*/  ULOP3.LUT UR6, UR38, UR6, URZ, 0x3c, !UPT ;  /* 0x0000000626067292 */ /* 0x000fcc000f8e3c3f */
[----:B------:R-:W-:-:S07]  /*19e0*/  IMAD.U32 R7, RZ, RZ, UR6 ;  /* 0x00000006ff077e24 */ /* 0x000fce000f8e00ff */
.L_x_29:
[----:B------:R-:W-:Y:S05]  /*19f0*/  @!P0 BRA `(.L_x_23) ;  /* 0x0000000000048947 */ /* 0x000fea0003800000 */
[----:B------:R-:W-:Y:S01]  /*1a00*/  BPT.TRAP 0x1 ;  /* 0x000000040000795c */ /* 0x000fe20000300000 */
.L_x_23:
[----:B------:R-:W3:Y:S01]  /*1a10*/  S2UR UR7, SR_CgaCtaId ;  /* 0x00000000000779c3 */ /* 0x000ee20000008800 */
[----:B------:R-:W-:Y:S01]  /*1a20*/  UMOV UR6, 0x400 ;  /* 0x0000040000067882 */ /* 0x000fe20000000000 */
[----:B01----:R-:W-:Y:S01]  /*1a30*/  IMAD.U32 R5, RZ, RZ, UR5 ;  /* 0x00000005ff057e24 */ /* 0x003fe2000f8e00ff */
[----:B------:R-:W-:Y:S01]  /*1a40*/  SHF.L.U32 R4, R7, 0x1f, RZ ;  /* 0x0000001f07047819 */ /* 0x000fe200000006ff */
[----:B---3--:R-:W-:-:S06]  /*1a50*/  ULEA UR6, UR7, UR6, 0x18 ;  /* 0x0000000607067291 */ /* 0x008fcc000f8ec03f */
[----:B------:R-:W-:-:S04]  /*1a60*/  IMAD.U32 R6, RZ, RZ, UR6 ;  /* 0x00000006ff067e24 */ /* 0x000fc8000f8e00ff */
[----:B------:R-:W-:-:S04]  /*1a70*/  IMAD R5, R5, 0x8, R6 ;  /* 0x0000000805057824 */ /* 0x000fc800078e0206 */
[----:B------:R0:W1:Y:S01]  /*1a80*/  SYNCS.PHASECHK.TRANS64.TRYWAIT P1, [R5+URZ], R4 ;  /* 0x00000004050075a7 */ /* 0x000062000802017f */
[----:B------:R-:W-:Y:S05]  /*1a90*/  @!P0 BRA `(.L_x_24) ;  /* 0x0000000000048947 */ /* 0x000fea0003800000 */
[----:B------:R-:W-:Y:S01]  /*1aa0*/  BPT.TRAP 0x1 ;  /* 0x000000040000795c */ /* 0x000fe20000300000 */
.L_x_24:
[----:B-1----:R-:W-:Y:S05]  /*1ab0*/  @P1 BRA `(.L_x_25) ;  /* 0x0000000000081947 */ /* 0x002fea0003800000 */
[----:B------:R-:W1:Y:S02]  /*1ac0*/  SYNCS.PHASECHK.TRANS64.TRYWAIT P1, [R5+URZ], R4 ;  /* 0x00000004050075a7 */ /* 0x000e64000802017f */
[----:B-1----:R-:W-:Y:S05]  /*1ad0*/  @!P1 BRA `(.L_x_26) ;  /* 0x0000005800c09947 */ /* 0x002fea0003800000 */
.L_x_25:
[----:B------:R-:W-:Y:S01]  /*1ae0*/  ULEA UR6, UR5, UR4, 0x9 ;  /* 0x0000000405067291 */ /* 0x000fe2000f8e483f */
[----:B------:R-:W-:Y:S01]  /*1af0*/  WARPGROUP.ARRIVE ;  /* 0x00000000000079c5 */ /* 0x000fe20000000000 */
[----:B------:R-:W-:Y:S01]  /*1b00*/  ULEA UR7, UR5, UR41, 0xb ;  /* 0x0000002905077291 */ /* 0x000fe2000f8e583f */
[----:B------:R-:W-:Y:S01]  /*1b10*/  UMOV UR11, 0x40000040 ;  /* 0x40000040000b7882 */ /* 0x000fe20000000000 */
[----:B------:R-:W-:Y:S02]  /*1b20*/  UMOV UR9, 0x40000040 ;  /* 0x4000004000097882 */ /* 0x000fe40000000000 */
[----:B------:R-:W-:Y:S01]  /*1b30*/  UIADD3 UR12, UR7, 0x400, URZ ;  /* 0x00000400070c7890 */ /* 0x000fe2000fffe03f */
[----:B------:R-:W-:Y:S02]  /*1b40*/  UMOV UR10, UR6 ;  /* 0x00000006000a7c82 */ /* 0x000fe40008000000 */
[----:B------:R-:W-:Y:S02]  /*1b50*/  UMOV UR8, UR7 ;  /* 0x0000000700087c82 */ /* 0x000fe40008000000 */
[----:B------:R-:W-:Y:S01]  /*1b60*/  IGMMA.64x64x32.S8.S8 R56, gdesc[UR8], R56, gsb0 ;  /* 0x01e00000083879f1 */ /* 0x000fe20008041038 */
[----:B------:R-:W-:Y:S01]  /*1b70*/  UMOV UR9, 0x40000040 ;  /* 0x4000004000097882 */ /* 0x000fe20000000000 */
[----:B------:R-:W-:Y:S01]  /*1b80*/  UMOV UR8, UR12 ;  /* 0x0000000c00087c82 */ /* 0x000fe20008000000 */
[----:B------:R-:W-:Y:S01]  /*1b90*/  UIADD3 UR12, UR7, 0x402, URZ ;  /* 0x00000402070c7890 */ /* 0x000fe2000fffe03f */
[----:B------:R-:W-:-:S02]  /*1ba0*/  WARPGROUP.DEPBAR.LE gsb0, 0x0 ;  /* 0x00008000000079c5 */ /* 0x000fc40000010000 */
        /* <DEDUP_REMOVED lines=42> */
[----:B------:R-:W-:Y:S01]  /*1e50*/  BPT.TRAP 0x1 ;  /* 0x000000040000795c */ /* 0x000fe20000300000 */
.L_x_27:
[----:B------:R-:W-:-:S13]  /*1e60*/  ISETP.NE.AND P1, PT, R23, RZ, PT ;  /* 0x000000ff1700720c */ /* 0x000fda0003f25270 */
[----:B01----:R-:W-:-:S04]  /*1e70*/  @P1 IMAD R4, R3, 0x8, R6 ;  /* 0x0000000803041824 */ /* 0x003fc800078e0206 */
[----:B------:R-:W-:-:S05]  /*1e80*/  @P1 VIADD R5, R4, 0x28 ;  /* 0x0000002804051836 */ /* 0x000fca0000000000 */
[----:B------:R-:W-:-:S04]  /*1e90*/  @P1 PRMT R5, R22, 0x654, R5 ;  /* 0x0000065416051816 */ /* 0x000fc80000000005 */
[----:B------:R0:W-:Y:S01]  /*1ea0*/  @P1 SYNCS.ARRIVE.TRANS64.RED.A1T0 RZ, [R5+URZ], RZ ;  /* 0x000000ff05ff19a7 */ /* 0x0001e2000810043f */
[----:B------:R-:W-:-:S13]  /*1eb0*/  ISETP.GT.U32.AND P1, PT, R19, 0x1, PT ;  /* 0x000000011300780c */ /* 0x000fda0003f24070 */
[----:B0-----:R-:W-:Y:S05]  /*1ec0*/  @P1 BRA `(.L_x_28) ;  /* 0x0000000000041947 */ /* 0x001fea0003800000 */
[----:B------:R-:W-:Y:S01]  /*1ed0*/  BPT.TRAP 0x1 ;  /* 0x000000040000795c */ /* 0x000fe20000300000 */
.L_x_28:
[----:B------:R-:W-:Y:S01]  /*1ee0*/  UIADD3 UR5, UR5, 0x1, URZ ;  /* 0x0000000105057890 */ /* 0x000fe2000fffe03f */
[C---:B------:R-:W-:Y:S01]  /*1ef0*/  ISETP.GT.AND P2, PT, R0.reuse, 0x1, PT ;  /* 0x000000010000780c */ /* 0x040fe20003f44270 */
[----:B------:R-:W-:Y:S02]  /*1f00*/  VIADD R3, R3, 0x1 ;  /* 0x0000000103037836 */ /* 0x000fe40000000000 */
[----:B------:R-:W-:Y:S01]  /*1f10*/  UISETP.NE.AND UP0, UPT, UR5, 0x5, UPT ;  /* 0x000000050500788c */ /* 0x000fe2000bf05270 */
[----:B------:R-:W-:Y:S02]  /*1f20*/  VIADD R0, R0, 0xffffffff ;  /* 0xffffffff00007836 */ /* 0x000fe40000000000 */
[C---:B------:R-:W-:Y:S01]  /*1f30*/  ISETP.NE.AND P1, PT, R3.reuse, 0x5, PT ;  /* 0x000000050300780c */ /* 0x040fe20003f25270 */
[----:B------:R-:W-:Y:S02]  /*1f40*/  USEL UR6, URZ, 0x1, UP0 ;  /* 0x000000013f067887 */ /* 0x000fe40008000000 */
[----:B------:R-:W-:Y:S01]  /*1f50*/  USEL UR5, UR5, URZ, UP0 ;  /* 0x0000003f05057287 */ /* 0x000fe20008000000 */
[----:B------:R-:W-:-:S03]  /*1f60*/  SEL R3, R3, RZ, P1 ;  /* 0x000000ff03037207 */ /* 0x000fc60000800000 */
[----:B------:R-:W-:Y:S01]  /*1f70*/  LOP3.LUT R7, R7, UR6, RZ, 0x3c, !PT ;  /* 0x0000000607077c12 */ /* 0x000fe2000f8e3cff */
[----:B------:R-:W-:Y:S07]  /*1f80*/  @P2 BRA `(.L_x_29) ;  /* 0xfffffff800982947 */ /* 0x000fee000383ffff */
.L_x_22:
[----:B------:R-:W3:Y:S02]  /*1f90*/  LDC R0, c[0x0][0x28c] ;  /* 0x0000a300ff007b82 */ /* 0x000ee40000000800 */
[----:B---3--:R-:W-:-:S13]  /*1fa0*/  ISETP.GE.AND P1, PT, R0, 0x1, PT ;  /* 0x000000010000780c */ /* 0x008fda0003f26270 */
[----:B------:R-:W-:Y:S05]  /*1fb0*/  @!P1 BRA `(.L_x_30) ;  /* 0x0000000000509947 */ /* 0x000fea0003800000 */
[----:B------:R-:W-:Y:S05]  /*1fc0*/  @!P0 BRA `(.L_x_31) ;  /* 0x0000000000048947 */ /* 0x000fea0003800000 */
[----:B------:R-:W-:Y:S01]  /*1fd0*/  BPT.TRAP 0x1 ;  /* 0x000000040000795c */ /* 0x000fe20000300000 */
.L_x_31:
[----:B------:R-:W-:Y:S01]  /*1fe0*/  ISETP.NE.AND P0, PT, R23, RZ, PT ;  /* 0x000000ff1700720c */ /* 0x000fe20003f05270 */
[----:B------:R-:W-:Y:S01]  /*1ff0*/  BSSY B0, `(.L_x_32) ;  /* 0x000000e000007945 */ /* 0x000fe20003800000 */
[----:B------:R-:W-:-:S11]  /*2000*/  ISETP.GT.U32.AND P1, PT, R19, 0x1, PT ;  /* 0x000000011300780c */ /* 0x000fd60003f24070 */
[----:B------:R-:W-:Y:S05]  /*2010*/  @!P0 BRA `(.L_x_33) ;  /* 0x00000000002c8947 */ /* 0x000fea0003800000 */
[----:B------:R-:W-:-:S04]  /*2020*/  UISETP.LT.AND UP0, UPT, UR40, 0x1, UPT ;  /* 0x000000012800788c */ /* 0x000fc8000bf01270 */
[----:B------:R-:W-:-:S04]  /*2030*/  USEL UR6, UR40, 0x1, UP0 ;  /* 0x0000000128067887 */ /* 0x000fc80008000000 */
[----:B------:R-:W-:-:S04]  /*2040*/  UIADD3 UR6, UR39, UR40, -UR6 ;  /* 0x0000002827067290 */ /* 0x000fc8000fffe806 */
[----:B------:R-:W-:-:S04]  /*2050*/  UIMAD.WIDE.U32 UR4, UR6, -0x33333333, URZ ;  /* 0xcccccccd060478a5 */ /* 0x000fc8000f8e003f */
[----:B------:R-:W-:-:S04]  /*2060*/  USHF.R.U32.HI UR4, URZ, 0x2, UR5 ;  /* 0x000000023f047899 */ /* 0x000fc80008011605 */
[----:B------:R-:W-:-:S06]  /*2070*/  UIMAD UR6, UR4, -0x5, UR6 ;  /* 0xfffffffb040678a4 */ /* 0x000fcc000f8e0206 */
[----:B------:R-:W-:-:S04]  /*2080*/  IMAD.U32 R3, RZ, RZ, UR6 ;  /* 0x00000006ff037e24 */ /* 0x000fc8000f8e00ff */
[----:B------:R-:W-:-:S04]  /*2090*/  IMAD R0, R3, 0x8, R6 ;  /* 0x0000000803007824 */ /* 0x000fc800078e0206 */
[----:B------:R-:W-:-:S05]  /*20a0*/  VIADD R3, R0, 0x28 ;  /* 0x0000002800037836 */ /* 0x000fca0000000000 */
[----:B------:R-:W-:-:S04]  /*20b0*/  PRMT R3, R22, 0x654, R3 ;  /* 0x0000065416037816 */ /* 0x000fc80000000003 */
[----:B------:R3:W-:Y:S03]  /*20c0*/  SYNCS.ARRIVE.TRANS64.RED.A1T0 RZ, [R3+URZ], RZ ;  /* 0x000000ff03ff79a7 */ /* 0x0007e6000810043f */
.L_x_33:
[----:B------:R-:W-:Y:S05]  /*20d0*/  BSYNC B0 ;  /* 0x0000000000007941 */ /* 0x000fea0003800000 */
.L_x_32:
[----:B------:R-:W-:Y:S05]  /*20e0*/  @P1 BRA `(.L_x_30) ;  /* 0x0000000000041947 */ /* 0x000fea0003800000 */
[----:B------:R-:W-:Y:S01]  /*20f0*/  BPT.TRAP 0x1 ;  /* 0x000000040000795c */ /* 0x000fe20000300000 */
.L_x_30:
[----:B------:R-:W4:Y:S01]  /*2100*/  LDC R6, c[0x0][0x288] ;  /* 0x0000a200ff067b82 */ /* 0x000f220000000800 */
[----:B------:R-:W-:Y:S01]  /*2110*/  IMAD.SHL.U32 R93, R93, 0x40, RZ ;  /* 0x000000405d5d7824 */ /* 0x000fe200078e00ff */
[----:B------:R-:W-:Y:S01]  /*2120*/  UIADD3 UR39, UR40, UR39, URZ ;  /* 0x0000002728277290 */ /* 0x000fe2000fffe03f */
[--C-:B------:R-:W-:Y:S01]  /*2130*/  SHF.R.U32.HI R0, RZ, 0x2, R18.reuse ;  /* 0x00000002ff007819 */ /* 0x100fe20000011612 */
[----:B------:R-:W-:Y:S01]  /*2140*/  IMAD.SHL.U32 R9, R92, 0x100, RZ ;  /* 0x000001005c097824 */ /* 0x000fe200078e00ff */
[C---:B01----:R-:W-:Y:S01]  /*2150*/  LOP3.LUT R4, R18.reuse, 0x60, RZ, 0xc0, !PT ;  /* 0x0000006012047812 */ /* 0x043fe200078ec0ff */
[----:B------:R-:W-:Y:S01]  /*2160*/  UISETP.GT.U32.AND UP0, UPT, UR39, 0x4, UPT ;  /* 0x000000042700788c */ /* 0x000fe2000bf04070 */
[----:B------:R-:W-:Y:S01]  /*2170*/  SHF.R.U32.HI R5, RZ, 0x7, R18 ;  /* 0x00000007ff057819 */ /* 0x000fe20000011612 */
[----:B------:R-:W-:Y:S01]  /*2180*/  IMAD.SHL.U32 R14, R18, 0x2, RZ ;  /* 0x00000002120e7824 */ /* 0x000fe200078e00ff */
[----:B---3--:R-:W-:Y:S01]  /*2190*/  LOP3.LUT R3, R0, 0x7, RZ, 0xc0, !PT ;  /* 0x0000000700037812 */ /* 0x008fe200078ec0ff */
[----:B------:R-:W-:Y:S01]  /*21a0*/  ULDC UR7, c[0x0][0x284] ;  /* 0x0000a10000077ab9 */ /* 0x000fe20000000800 */
[----:B------:R-:W-:Y:S01]  /*21b0*/  SHF.R.U32.HI R8, RZ, 0x1, R4 ;  /* 0x00000001ff087819 */ /* 0x000fe20000011604 */
[----:B------:R-:W-:Y:S01]  /*21c0*/  UISETP.LT.U32.AND UP0, UPT, UR40, 0x5, UP0 ;  /* 0x000000052800788c */ /* 0x000fe20008701070 */
[----:B------:R-:W-:Y:S01]  /*21d0*/  LOP3.LUT R0, R5, 0x1, RZ, 0xc0, !PT ;  /* 0x0000000105007812 */ /* 0x000fe200078ec0ff */
[----:B------:R-:W-:Y:S01]  /*21e0*/  UISETP.GE.U32.AND UP1, UPT, UR40, 0x5, UPT ;  /* 0x000000052800788c */ /* 0x000fe2000bf26070 */
[----:B------:R-:W-:Y:S01]  /*21f0*/  IADD3 R5, RZ, -R8, -R3 ;  /* 0x80000008ff057210 */ /* 0x000fe20007ffe803 */
[----:B------:R-:W-:Y:S01]  /*2200*/  ULDC.64 UR8, c[0x0][0x5d0] ;  /* 0x0001740000087ab9 */ /* 0x000fe20000000a00 */
[----:B------:R-:W-:Y:S01]  /*2210*/  SHF.R.S32.HI R96, RZ, 0x1f, R88 ;  /* 0x0000001fff607819 */ /* 0x000fe20000011458 */
[----:B------:R-:W-:Y:S01]  /*2220*/  IMAD.SHL.U32 R10, R0, 0x40, RZ ;  /* 0x00000040000a7824 */ /* 0x000fe200078e00ff */
[----:B------:R-:W-:Y:S01]  /*2230*/  LOP3.LUT R4, R18, 0x3, RZ, 0xc0, !PT ;  /* 0x0000000312047812 */ /* 0x000fe200078ec0ff */
[----:B------:R-:W-:Y:S01]  /*2240*/  UIMAD.WIDE.U32 UR4, UR39, -0x33333333, URZ ;  /* 0xcccccccd270478a5 */ /* 0x000fe2000f8e003f */
[C---:B------:R-:W-:Y:S01]  /*2250*/  LOP3.LUT R14, R93.reuse, 0x6, R14, 0xf8, !PT ;  /* 0x000000065d0e7812 */ /* 0x040fe200078ef80e */
[----:B------:R-:W-:Y:S01]  /*2260*/  USEL UR6, URZ, 0x1, !UP0 ;  /* 0x000000013f067887 */ /* 0x000fe2000c000000 */
[----:B------:R-:W-:Y:S01]  /*2270*/  IMAD R102, R0, -0x40, R5 ;  /* 0xffffffc000667824 */ /* 0x000fe200078e0205 */
[----:B----4-:R-:W-:Y:S01]  /*2280*/  ISETP.GE.AND P0, PT, R93, R6, PT ;  /* 0x000000065d00720c */ /* 0x010fe20003f06270 */
[----:B------:R-:W-:Y:S01]  /*2290*/  IMAD R7, R96, UR8, RZ ;  /* 0x0000000860077c24 */ /* 0x000fe2000f8e02ff */
[----:B------:R-:W-:Y:S01]  /*22a0*/  SHF.R.S32.HI R15, RZ, 0x1f, R14 ;  /* 0x0000001fff0f7819 */ /* 0x000fe2000001140e */
[----:B------:R-:W-:Y:S01]  /*22b0*/  IMAD R0, R4, -0x2, R6 ;  /* 0xfffffffe04007824 */ /* 0x000fe200078e0206 */
[C---:B------:R-:W-:Y:S01]  /*22c0*/  ISETP.GE.OR P0, PT, R9.reuse, UR7, P0 ;  /* 0x0000000709007c0c */ /* 0x040fe20008706670 */
[----:B------:R-:W-:Y:S01]  /*22d0*/  IMAD.WIDE R4, R92, 0x100, RZ ;  /* 0x000001005c047825 */ /* 0x000fe200078e02ff */
[----:B------:R-:W-:Y:S01]  /*22e0*/  USHF.R.U32.HI UR4, URZ, 0x2, UR5 ;  /* 0x000000023f047899 */ /* 0x000fe20008011605 */
[----:B------:R-:W-:Y:S01]  /*22f0*/  LOP3.LUT R3, R10, 0x40, R3, 0xe2, !PT ;  /* 0x000000400a037812 */ /* 0x000fe200078ee203 */
[----:B------:R-:W-:Y:S01]  /*2300*/  ULOP3.LUT UR38, UR38, UR6, URZ, 0x3c, !UPT ;  /* 0x0000000626267292 */ /* 0x000fe2000f8e3c3f */
[C---:B------:R-:W-:Y:S01]  /*2310*/  IMAD R11, R88.reuse, UR9, R7 ;  /* 0x00000009580b7c24 */ /* 0x040fe2000f8e0207 */
[----:B------:R-:W-:Y:S01]  /*2320*/  UIMAD UR39, UR4, -0x5, UR39 ;  /* 0xfffffffb042778a4 */ /* 0x000fe2000f8e0227 */
[----:B------:R-:W-:Y:S01]  /*2330*/  IMAD.WIDE.U32 R6, R88, UR8, R14 ;  /* 0x0000000858067c25 */ /* 0x000fe2000f8e000e */
[----:B------:R-:W-:Y:S01]  /*2340*/  @UP1 ULOP3.LUT UR38, UR38, 0x1, UR4, 0x78, !UPT ;  /* 0x0000000126261892 */ /* 0x000fe2000f8e7804 */
[----:B------:R-:W-:-:S02]  /*2350*/  IADD3 R102, -R9, UR7, R102 ;  /* 0x0000000709667c10 */ /* 0x000fc4000fffe166 */
[----:B------:R-:W-:Y:S01]  /*2360*/  LOP3.LUT R107, R4, R3, R8, 0xfe, !PT ;  /* 0x00000003046b7212 */ /* 0x000fe200078efe08 */
[----:B------:R-:W-:Y:S02]  /*2370*/  IMAD.IADD R3, R0, 0x1, -R93 ;  /* 0x0000000100037824 */ /* 0x000fe400078e0a5d */
[----:B------:R-:W-:Y:S02]  /*2380*/  IMAD.IADD R7, R7, 0x1, R11 ;  /* 0x0000000107077824 */ /* 0x000fe400078e020b */
[----:B------:R-:W-:Y:S01]  /*2390*/  IMAD.MOV.U32 R0, RZ, RZ, -0x1 ;  /* 0xffffffffff007424 */ /* 0x000fe200078e00ff */
[----:B------:R-:W-:Y:S06]  /*23a0*/  @P0 BRA `(.L_x_34) ;  /* 0x0000003000f40947 */ /* 0x000fec0003800000 */
[----:B------:R-:W0:Y:S01]  /*23b0*/  LDC.64 R20, c[0x0][0x5c8] ;  /* 0x00017200ff147b82 */ /* 0x000e220000000a00 */
[----:B------:R-:W-:Y:S01]  /*23c0*/  ULDC.64 UR4, c[0x0][0x5c0] ;  /* 0x0001700000047ab9 */ /* 0x000fe20000000a00 */
[----:B------:R-:W-:Y:S01]  /*23d0*/  BSSY B0, `(.L_x_34) ;  /* 0x000033a000007945 */ /* 0x000fe20003800000 */
[-C--:B0-----:R-:W-:Y:S01]  /*23e0*/  IMAD R8, R5, R20.reuse, RZ ;  /* 0x0000001405087224 */ /* 0x081fe200078e02ff */
[----:B------:R-:W-:Y:S01]  /*23f0*/  SHF.L.U64.HI R13, R20, 0x7, R21 ;  /* 0x00000007140d7819 */ /* 0x000fe20000010215 */
[----:B------:R-:W-:-:S04]  /*2400*/  IMAD.WIDE.U32 R6, R107, R20, R6 ;  /* 0x000000146b067225 */ /* 0x000fc800078e0006 */
[----:B------:R-:W-:Y:S01]  /*2410*/  IMAD R9, R107, R21, R8 ;  /* 0x000000156b097224 */ /* 0x000fe200078e0208 */
[----:B------:R-:W-:Y:S01]  /*2420*/  IADD3 R94, P0, R6, UR4, RZ ;  /* 0x00000004065e7c10 */ /* 0x000fe2000ff1e0ff */
[C---:B------:R-:W-:Y:S02]  /*2430*/  IMAD.SHL.U32 R11, R20.reuse, 0x80, RZ ;  /* 0x00000080140b7824 */ /* 0x040fe400078e00ff */
[----:B------:R-:W-:Y:S01]  /*2440*/  IMAD.IADD R9, R7, 0x1, R9 ;  /* 0x0000000107097824 */ /* 0x000fe200078e0209 */
[-C--:B------:R-:W-:Y:S02]  /*2450*/  LEA R6, P1, R20, R94.reuse, 0x3 ;  /* 0x0000005e14067211 */ /* 0x080fe400078218ff */
[----:B------:R-:W-:Y:S02]  /*2460*/  IADD3 R8, P2, R11, R94, RZ ;  /* 0x0000005e0b087210 */ /* 0x000fe40007f5e0ff */
[----:B------:R-:W-:Y:S02]  /*2470*/  IADD3.X R95, R9, UR5, RZ, P0, !PT ;  /* 0x00000005095f7c10 */ /* 0x000fe400087fe4ff */
[----:B-----5:R-:W-:-:S02]  /*2480*/  ISETP.NE.AND P0, PT, R90, RZ, PT ;  /* 0x000000ff5a00720c */ /* 0x020fc40003f05270 */
[----:B------:R-:W-:Y:S01]  /*2490*/  LEA.HI.X R7, R20, R95, R21, 0x3, P1 ;  /* 0x0000005f14077211 */ /* 0x000fe200008f1c15 */
[----:B------:R-:W-:Y:S01]  /*24a0*/  IMAD.X R9, R13, 0x1, R95, P2 ;  /* 0x000000010d097824 */ /* 0x000fe200010e065f */
[----:B------:R-:W-:-:S05]  /*24b0*/  IADD3 R10, P1, R11, R6, RZ ;  /* 0x000000060b0a7210 */ /* 0x000fca0007f3e0ff */
[----:B------:R-:W-:-:S04]  /*24c0*/  IMAD.X R11, R13, 0x1, R7, P1 ;  /* 0x000000010d0b7824 */ /* 0x000fc800008e0607 */
[----:B------:R-:W-:Y:S05]  /*24d0*/  @!P0 BRA `(.L_x_35) ;  /* 0x0000002400948947 */ /* 0x000fea0003800000 */
[----:B------:R-:W0:Y:S01]  /*24e0*/  LDC.64 R92, c[0x0][0x5b0] ;  /* 0x00016c00ff5c7b82 */ /* 0x000e220000000a00 */
[----:B------:R-:W-:Y:S01]  /*24f0*/  ULDC.64 UR4, c[0x0][0x5b8] ;  /* 0x00016e0000047ab9 */ /* 0x000fe20000000a00 */
[----:B------:R-:W-:Y:S01]  /*2500*/  ISETP.GE.AND P0, PT, R102, 0x1, PT ;  /* 0x000000016600780c */ /* 0x000fe20003f06270 */
[----:B------:R-:W-:Y:S01]  /*2510*/  IMAD R21, R96, UR4, RZ ;  /* 0x0000000460157c24 */ /* 0x000fe2000f8e02ff */
[----:B------:R-:W-:Y:S01]  /*2520*/  BSSY B1, `(.L_x_36) ;  /* 0x0000010000017945 */ /* 0x000fe20003800000 */
[C---:B------:R-:W-:Y:S01]  /*2530*/  IMAD.WIDE.U32 R14, R88.reuse, UR4, R14 ;  /* 0x00000004580e7c25 */ /* 0x040fe2000f8e000e */
[----:B------:R-:W-:Y:S02]  /*2540*/  ISETP.LT.OR P3, PT, R3, 0x1, !P0 ;  /* 0x000000010300780c */ /* 0x000fe40004761670 */
[----:B------:R-:W1:Y:S01]  /*2550*/  LDC.64 R12, c[0x0][0x5a8] ;  /* 0x00016a00ff0c7b82 */ /* 0x000e620000000a00 */
[----:B------:R-:W-:Y:S02]  /*2560*/  IMAD R21, R88, UR5, R21 ;  /* 0x0000000558157c24 */ /* 0x000fe4000f8e0215 */
[----:B------:R-:W-:-:S02]  /*2570*/  IMAD.MOV.U32 R20, RZ, RZ, R14 ;  /* 0x000000ffff147224 */ /* 0x000fc400078e000e */
[----:B------:R-:W-:Y:S02]  /*2580*/  IMAD.IADD R21, R15, 0x1, R21 ;  /* 0x000000010f157824 */ /* 0x000fe400078e0215 */
[-C--:B0-----:R-:W-:Y:S01]  /*2590*/  IMAD R88, R5, R92.reuse, RZ ;  /* 0x0000005c05587224 */ /* 0x081fe200078e02ff */
[----:B------:R-:W-:Y:S01]  /*25a0*/  SHF.L.U64.HI R99, R92, 0x3, R93 ;  /* 0x000000035c637819 */ /* 0x000fe2000001025d */
[----:B------:R-:W-:-:S04]  /*25b0*/  IMAD.WIDE.U32 R96, R107, R92, R20 ;  /* 0x0000005c6b607225 */ /* 0x000fc800078e0014 */
[----:B------:R-:W-:Y:S01]  /*25c0*/  IMAD R105, R107, R93, R88 ;  /* 0x0000005d6b697224 */ /* 0x000fe200078e0258 */
[----:B-1----:R-:W-:Y:S01]  /*25d0*/  IADD3 R96, P1, R96, R12, RZ ;  /* 0x0000000c60607210 */ /* 0x002fe20007f3e0ff */
[----:B------:R-:W-:-:S03]  /*25e0*/  IMAD.SHL.U32 R98, R92, 0x8, RZ ;  /* 0x000000085c627824 */ /* 0x000fc600078e00ff */
[----:B------:R-:W-:Y:S01]  /*25f0*/  IADD3.X R97, R13, R97, R105, P1, !PT ;  /* 0x000000610d617210 */ /* 0x000fe20000ffe469 */
[----:B------:R-:W-:Y:S08]  /*2600*/  @P3 BRA `(.L_x_37) ;  /* 0x0000000000043947 */ /* 0x000ff00003800000 */
[----:B--2---:R0:W5:Y:S02]  /*2610*/  LDG.E.U8 R91, desc[UR36][R96.64] ;  /* 0x00000024605b7981 */ /* 0x004164000c1e1100 */
.L_x_37:
[----:B------:R-:W-:Y:S05]  /*2620*/  BSYNC B1 ;  /* 0x0000000000017941 */ /* 0x000fea0003800000 */
.L_x_36:
[----:B-----5:R-:W-:Y:S01]  /*2630*/  LOP3.LUT R88, R91, 0xffff, RZ, 0xc0, !PT ;  /* 0x0000ffff5b587812 */ /* 0x020fe200078ec0ff */
[----:B------:R-:W-:Y:S01]  /*2640*/  IMAD.WIDE.U32 R100, R107, R92, R98 ;  /* 0x0000005c6b647225 */ /* 0x000fe200078e0062 */
[----:B------:R-:W-:Y:S01]  /*2650*/  ISETP.LT.OR P4, PT, R3, 0x2, !P0 ;  /* 0x000000020300780c */ /* 0x000fe20004781670 */
[----:B------:R-:W-:Y:S01]  /*2660*/  BSSY B1, `(.L_x_38) ;  /* 0x000000e000017945 */ /* 0x000fe20003800000 */
[----:B------:R-:W-:Y:S01]  /*2670*/  PRMT R103, R88, 0x8880, RZ ;  /* 0x0000888058677816 */ /* 0x000fe200000000ff */
[----:B------:R-:W-:Y:S01]  /*2680*/  IMAD.IADD R101, R105, 0x1, R101 ;  /* 0x0000000169657824 */ /* 0x000fe200078e0265 */
[----:B------:R-:W-:Y:S02]  /*2690*/  IADD3 R100, P2, P5, R14, R12, R100 ;  /* 0x0000000c0e647210 */ /* 0x000fe40007d5e064 */
[----:B------:R-:W-:Y:S01]  /*26a0*/  ISETP.GE.AND P1, PT, R102, 0x9, PT ;  /* 0x000000096600780c */ /* 0x000fe20003f26270 */
[----:B------:R-:W-:Y:S01]  /*26b0*/  IMAD R88, R103, R90, RZ ;  /* 0x0000005a67587224 */ /* 0x000fe200078e02ff */
[----:B------:R-:W-:-:S02]  /*26c0*/  IADD3.X R101, R21, R13, R101, P2, P5 ;  /* 0x0000000d15657210 */ /* 0x000fc400017ea465 */
[----:B------:R-:W-:Y:S01]  /*26d0*/  ISETP.LT.OR P2, PT, R3, 0x1, !P1 ;  /* 0x000000010300780c */ /* 0x000fe20004f41670 */
[----:B------:R-:W-:-:S05]  /*26e0*/  @!P3 IMAD R103, R56, R89, R88 ;  /* 0x000000593867b224 */ /* 0x000fca00078e0258 */
[----:B------:R1:W-:Y:S01]  /*26f0*/  @!P3 STG.E.U8 desc[UR36][R94.64], R103 ;  /* 0x000000675e00b986 */ /* 0x0003e2000c101124 */
[----:B------:R-:W-:Y:S06]  /*2700*/  @P4 BRA `(.L_x_39) ;  /* 0x00000000000c4947 */ /* 0x000fec0003800000 */
[----:B--2---:R-:W1:Y:S02]  /*2710*/  LDG.E.U8 R91, desc[UR36][R96.64+0x1] ;  /* 0x00000124605b7981 */ /* 0x004e64000c1e1100 */
[----:B-1----:R-:W-:-:S05]  /*2720*/  PRMT R103, R91, 0x8880, RZ ;  /* 0x000088805b677816 */ /* 0x002fca00000000ff */
[----:B------:R-:W-:-:S07]  /*2730*/  IMAD R88, R103, R90, RZ ;  /* 0x0000005a67587224 */ /* 0x000fce00078e02ff */
.L_x_39:
[----:B------:R-:W-:Y:S05]  /*2740*/  BSYNC B1 ;  /* 0x0000000000017941 */ /* 0x000fea0003800000 */
.L_x_38:
[----:B------:R-:W-:Y:S01]  /*2750*/  @!P4 IMAD R57, R57, R89, R88 ;  /* 0x000000593939c224 */ /* 0x000fe200078e0258 */
[----:B------:R-:W-:Y:S04]  /*2760*/  BSSY B1, `(.L_x_40) ;  /* 0x0000006000017945 */ /* 0x000fe80003800000 */
[----:B------:R3:W-:Y:S01]  /*2770*/  @!P4 STG.E.U8 desc[UR36][R94.64+0x1], R57 ;  /* 0x000001395e00c986 */ /* 0x0007e2000c101124 */
[----:B------:R-:W-:Y:S05]  /*2780*/  @P2 BRA `(.L_x_41) ;  /* 0x00000000000c2947 */ /* 0x000fea0003800000 */
[----:B--2---:R-:W3:Y:S02]  /*2790*/  LDG.E.U8 R91, desc[UR36][R100.64] ;  /* 0x00000024645b7981 */ /* 0x004ee4000c1e1100 */
[----:B---3--:R-:W-:-:S05]  /*27a0*/  PRMT R57, R91, 0x8880, RZ ;  /* 0x000088805b397816 */ /* 0x008fca00000000ff */
[----:B------:R-:W-:-:S07]  /*27b0*/  IMAD R88, R57, R90, RZ ;  /* 0x0000005a39587224 */ /* 0x000fce00078e02ff */
.L_x_41:
[----:B------:R-:W-:Y:S05]  /*27c0*/  BSYNC B1 ;  /* 0x0000000000017941 */ /* 0x000fea0003800000 */
.L_x_40:
[C---:B------:R-:W-:Y:S01]  /*27d0*/  ISETP.LT.OR P4, PT, R3.reuse, 0x2, !P1 ;  /* 0x000000020300780c */ /* 0x040fe20004f81670 */
[----:B---3--:R-:W-:Y:S01]  /*27e0*/  @!P2 IMAD R57, R58, R89, R88 ;  /* 0x000000593a39a224 */ /* 0x008fe200078e0258 */
[----:B------:R-:W-:Y:S01]  /*27f0*/  BSSY B1, `(.L_x_42) ;  /* 0x0000009000017945 */ /* 0x000fe20003800000 */
[C---:B------:R-:W-:Y:S02]  /*2800*/  ISETP.LT.OR P3, PT, R3.reuse, 0x9, !P0 ;  /* 0x000000090300780c */ /* 0x040fe40004761670 */
[C---:B------:R-:W-:Y:S01]  /*2810*/  ISETP.LT.OR P5, PT, R3.reuse, 0xa, !P0 ;  /* 0x0000000a0300780c */ /* 0x040fe200047a1670 */
[----:B------:R3:W-:Y:S01]  /*2820*/  @!P2 STG.E.U8 desc[UR36][R6.64], R57 ;  /* 0x000000390600a986 */ /* 0x0007e2000c101124 */
[----:B------:R-:W-:-:S06]  /*2830*/  ISETP.LT.OR P2, PT, R3, 0x9, !P1 ;  /* 0x000000090300780c */ /* 0x000fcc0004f41670 */
[----:B------:R-:W-:Y:S07]  /*2840*/  @P4 BRA `(.L_x_43) ;  /* 0x00000000000c4947 */ /* 0x000fee0003800000 */
[----:B--2---:R-:W3:Y:S02]  /*2850*/  LDG.E.U8 R91, desc[UR36][R100.64+0x1] ;  /* 0x00000124645b7981 */ /* 0x004ee4000c1e1100 */
[----:B---3--:R-:W-:-:S05]  /*2860*/  PRMT R57, R91, 0x8880, RZ ;  /* 0x000088805b397816 */ /* 0x008fca00000000ff */
[----:B------:R-:W-:-:S07]  /*2870*/  IMAD R88, R57, R90, RZ ;  /* 0x0000005a39587224 */ /* 0x000fce00078e02ff */
.L_x_43:
[----:B------:R-:W-:Y:S05]  /*2880*/  BSYNC B1 ;  /* 0x0000000000017941 */ /* 0x000fea0003800000 */
.L_x_42:
[----:B------:R-:W-:Y:S01]  /*2890*/  @!P4 IMAD R59, R59, R89, R88 ;  /* 0x000000593b3bc224 */ /* 0x000fe200078e0258 */
[----:B------:R-:W-:Y:S04]  /*28a0*/  BSSY B1, `(.L_x_44) ;  /* 0x0000006000017945 */ /* 0x000fe80003800000 */
[----:B------:R4:W-:Y:S01]  /*28b0*/  @!P4 STG.E.U8 desc[UR36][R6.64+0x1], R59 ;  /* 0x0000013b0600c986 */ /* 0x0009e2000c101124 */
[----:B------:R-:W-:Y:S05]  /*28c0*/  @P3 BRA `(.L_x_45) ;  /* 0x00000000000c3947 */ /* 0x000fea0003800000 */
[----:B--2---:R-:W3:Y:S02]  /*28d0*/  LDG.E.U8 R91, desc[UR36][R96.64+0x8] ;  /* 0x00000824605b7981 */ /* 0x004ee4000c1e1100 */
[----:B---3--:R-:W-:-:S05]  /*28e0*/  PRMT R57, R91, 0x8880, RZ ;  /* 0x000088805b397816 */ /* 0x008fca00000000ff */
[----:B------:R-:W-:-:S07]  /*28f0*/  IMAD R88, R57, R90, RZ ;  /* 0x0000005a39587224 */ /* 0x000fce00078e02ff */
.L_x_45:
[----:B------:R-:W-:Y:S05]  /*2900*/  BSYNC B1 ;  /* 0x0000000000017941 */ /* 0x000fea0003800000 */
.L_x_44:
[----:B---3--:R-:W-:Y:S01]  /*2910*/  @!P3 IMAD R57, R60, R89, R88 ;  /* 0x000000593c39b224 */ /* 0x008fe200078e0258 */
[----:B------:R-:W-:Y:S04]  /*2920*/  BSSY B1, `(.L_x_46) ;  /* 0x0000006000017945 */ /* 0x000fe80003800000 */
[----:B------:R3:W-:Y:S01]  /*2930*/  @!P3 STG.E.U8 desc[UR36][R94.64+0x8], R57 ;  /* 0x000008395e00b986 */ /* 0x0007e2000c101124 */
[----:B------:R-:W-:Y:S05]  /*2940*/  @P5 BRA `(.L_x_47) ;  /* 0x00000000000c5947 */ /* 0x000fea0003800000 */
[----:B--2---:R-:W3:Y:S02]  /*2950*/  LDG.E.U8 R91, desc[UR36][R96.64+0x9] ;  /* 0x00000924605b7981 */ /* 0x004ee4000c1e1100 */
[----:B---3--:R-:W-:-:S05]  /*2960*/  PRMT R57, R91, 0x8880, RZ ;  /* 0x000088805b397816 */ /* 0x008fca00000000ff */
[----:B------:R-:W-:-:S07]  /*2970*/  IMAD R88, R57, R90, RZ ;  /* 0x0000005a39587224 */ /* 0x000fce00078e02ff */
.L_x_47:
[----:B------:R-:W-:Y:S05]  /*2980*/  BSYNC B1 ;  /* 0x0000000000017941 */ /* 0x000fea0003800000 */
.L_x_46:
[----:B------:R-:W-:Y:S01]  /*2990*/  @!P5 IMAD R61, R61, R89, R88 ;  /* 0x000000593d3dd224 */ /* 0x000fe200078e0258 */
[----:B------:R-:W-:Y:S04]  /*29a0*/  BSSY B1, `(.L_x_48) ;  /* 0x0000006000017945 */ /* 0x000fe80003800000 */
[----:B------:R0:W-:Y:S01]  /*29b0*/  @!P5 STG.E.U8 desc[UR36][R94.64+0x9], R61 ;  /* 0x0000093d5e00d986 */ /* 0x0001e2000c101124 */
[----:B------:R-:W-:Y:S05]  /*29c0*/  @P2 BRA `(.L_x_49) ;  /* 0x00000000000c2947 */ /* 0x000fea0003800000 */
[----:B--2---:R-:W3:Y:S02]  /*29d0*/  LDG.E.U8 R91, desc[UR36][R100.64+0x8] ;  /* 0x00000824645b7981 */ /* 0x004ee4000c1e1100 */
[----:B---3--:R-:W-:-:S05]  /*29e0*/  PRMT R57, R91, 0x8880, RZ ;  /* 0x000088805b397816 */ /* 0x008fca00000000ff */
[----:B------:R-:W-:-:S07]  /*29f0*/  IMAD R88, R57, R90, RZ ;  /* 0x0000005a39587224 */ /* 0x000fce00078e02ff */
.L_x_49:
[----:B------:R-:W-:Y:S05]  /*2a00*/  BSYNC B1 ;  /* 0x0000000000017941 */ /* 0x000fea0003800000 */
.L_x_48:
        /* <DEDUP_REMOVED lines=11> */
.L_x_51:
[----:B------:R-:W-:Y:S05]  /*2ac0*/  BSYNC B1 ;  /* 0x0000000000017941 */ /* 0x000fea0003800000 */
.L_x_50:
[----:B------:R-:W-:Y:S01]  /*2ad0*/  @!P4 IMAD R63, R63, R89, R88 ;  /* 0x000000593f3fc224 */ /* 0x000fe200078e0258 */
[----:B------:R-:W-:Y:S04]  /*2ae0*/  BSSY B1, `(.L_x_52) ;  /* 0x0000006000017945 */ /* 0x000fe80003800000 */
[----:B------:R0:W-:Y:S01]  /*2af0*/  @!P4 STG.E.U8 desc[UR36][R6.64+0x9], R63 ;  /* 0x0000093f0600c986 */ /* 0x0001e2000c101124 */
[----:B------:R-:W-:Y:S05]  /*2b00*/  @P3 BRA `(.L_x_53) ;  /* 0x00000000000c3947 */ /* 0x000fea0003800000 */
[----:B--2---:R-:W3:Y:S02]  /*2b10*/  LDG.E.U8 R91, desc[UR36][R96.64+0x10] ;  /* 0x00001024605b7981 */ /* 0x004ee4000c1e1100 */
[----:B---3--:R-:W-:-:S05]  /*2b20*/  PRMT R57, R91, 0x8880, RZ ;  /* 0x000088805b397816 */ /* 0x008fca00000000ff */
[----:B------:R-:W-:-:S07]  /*2b30*/  IMAD R88, R57, R90, RZ ;  /* 0x0000005a39587224 */ /* 0x000fce00078e02ff */
.L_x_53:
[----:B------:R-:W-:Y:S05]  /*2b40*/  BSYNC B1 ;  /* 0x0000000000017941 */ /* 0x000fea0003800000 */
.L_x_52:
[----:B---3--:R-:W-:Y:S01]  /*2b50*/  @!P3 IMAD R57, R64, R89, R88 ;  /* 0x000000594039b224 */ /* 0x008fe200078e0258 */
[----:B------:R-:W-:Y:S04]  /*2b60*/  BSSY B1, `(.L_x_54) ;  /* 0x0000006000017945 */ /* 0x000fe80003800000 */
[----:B------:R3:W-:Y:S01]  /*2b70*/  @!P3 STG.E.U8 desc[UR36][R94.64+0x10], R57 ;  /* 0x000010395e00b986 */ /* 0x0007e2000c101124 */
[----:B------:R-:W-:Y:S05]  /*2b80*/  @P5 BRA `(.L_x_55) ;  /* 0x00000000000c5947 */ /* 0x000fea0003800000 */
[----:B--2---:R-:W3:Y:S02]  /*2b90*/  LDG.E.U8 R91, desc[UR36][R96.64+0x11] ;  /* 0x00001124605b7981 */ /* 0x004ee4000c1e1100 */
[----:B---3--:R-:W-:-:S05]  /*2ba0*/  PRMT R57, R91, 0x8880, RZ ;  /* 0x000088805b397816 */ /* 0x008fca00000000ff */
[----:B------:R-:W-:-:S07]  /*2bb0*/  IMAD R88, R57, R90, RZ ;  /* 0x0000005a39587224 */ /* 0x000fce00078e02ff */
.L_x_55:
[----:B------:R-:W-:Y:S05]  /*2bc0*/  BSYNC B1 ;  /* 0x0000000000017941 */ /* 0x000fea0003800000 */
.L_x_54:
[----:B------:R-:W-:Y:S01]  /*2bd0*/  @!P5 IMAD R65, R65, R89, R88 ;  /* 0x000000594141d224 */ /* 0x000fe200078e0258 */
[----:B------:R-:W-:Y:S04]  /*2be0*/  BSSY B1, `(.L_x_56) ;  /* 0x0000006000017945 */ /* 0x000fe80003800000 */
[----:B------:R0:W-:Y:S01]  /*2bf0*/  @!P5 STG.E.U8 desc[UR36][R94.64+0x11], R65 ;  /* 0x000011415e00d986 */ /* 0x0001e2000c101124 */
[----:B------:R-:W-:Y:S05]  /*2c00*/  @P2 BRA `(.L_x_57) ;  /* 0x00000000000c2947 */ /* 0x000fea0003800000 */
[----:B--2---:R-:W3:Y:S02]  /*2c10*/  LDG.E.U8 R91, desc[UR36][R100.64+0x10] ;  /* 0x00001024645b7981 */ /* 0x004ee4000c1e1100 */
[----:B---3--:R-:W-:-:S05]  /*2c20*/  PRMT R57, R91, 0x8880, RZ ;  /* 0x000088805b397816 */ /* 0x008fca00000000ff */
[----:B------:R-:W-:-:S07]  /*2c30*/  IMAD R88, R57, R90, RZ ;  /* 0x0000005a39587224 */ /* 0x000fce00078e02ff */
.L_x_57:
[----:B------:R-:W-:Y:S05]  /*2c40*/  BSYNC B1 ;  /* 0x0000000000017941 */ /* 0x000fea0003800000 */
.L_x_56:
        /* <DEDUP_REMOVED lines=11> */
.L_x_59:
[----:B------:R-:W-:Y:S05]  /*2d00*/  BSYNC B1 ;  /* 0x0000000000017941 */ /* 0x000fea0003800000 */
.L_x_58:
[----:B------:R-:W-:Y:S01]  /*2d10*/  @!P4 IMAD R67, R67, R89, R88 ;  /* 0x000000594343c224 */ /* 0x000fe200078e0258 */
[----:B------:R-:W-:Y:S04]  /*2d20*/  BSSY B1, `(.L_x_60) ;  /* 0x0000006000017945 */ /* 0x000fe80003800000 */
[----:B------:R0:W-:Y:S01]  /*2d30*/  @!P4 STG.E.U8 desc[UR36][R6.64+0x11], R67 ;  /* 0x000011430600c986 */ /* 0x0001e2000c101124 */
[----:B------:R-:W-:Y:S05]  /*2d40*/  @P3 BRA `(.L_x_61) ;  /* 0x00000000000c3947 */ /* 0x000fea0003800000 */
[----:B--2---:R-:W3:Y:S02]  /*2d50*/  LDG.E.U8 R91, desc[UR36][R96.64+0x18] ;  /* 0x00001824605b7981 */ /* 0x004ee4000c1e1100 */
[----:B---3--:R-:W-:-:S05]  /*2d60*/  PRMT R57, R91, 0x8880, RZ ;  /* 0x000088805b397816 */ /* 0x008fca00000000ff */
[----:B------:R-:W-:-:S07]  /*2d70*/  IMAD R88, R57, R90, RZ ;  /* 0x0000005a39587224 */ /* 0x000fce00078e02ff */
.L_x_61:
[----:B------:R-:W-:Y:S05]  /*2d80*/  BSYNC B1 ;  /* 0x0000000000017941 */ /* 0x000fea0003800000 */
.L_x_60:
[----:B---3--:R-:W-:Y:S01]  /*2d90*/  @!P3 IMAD R57, R68, R89, R88 ;  /* 0x000000594439b224 */ /* 0x008fe200078e0258 */
[----:B------:R-:W-:Y:S04]  /*2da0*/  BSSY B1, `(.L_x_62) ;  /* 0x0000006000017945 */ /* 0x000fe80003800000 */
[----:B------:R3:W-:Y:S01]  /*2db0*/  @!P3 STG.E.U8 desc[UR36][R94.64+0x18], R57 ;  /* 0x000018395e00b986 */ /* 0x0007e2000c101124 */
[----:B------:R-:W-:Y:S05]  /*2dc0*/  @P5 BRA `(.L_x_63) ;  /* 0x00000000000c5947 */ /* 0x000fea0003800000 */
[----:B--2---:R-:W3:Y:S02]  /*2dd0*/  LDG.E.U8 R91, desc[UR36][R96.64+0x19] ;  /* 0x00001924605b7981 */ /* 0x004ee4000c1e1100 */
[----:B---3--:R-:W-:-:S05]  /*2de0*/  PRMT R57, R91, 0x8880, RZ ;  /* 0x000088805b397816 */ /* 0x008fca00000000ff */
[----:B------:R-:W-:-:S07]  /*2df0*/  IMAD R88, R57, R90, RZ ;  /* 0x0000005a39587224 */ /* 0x000fce00078e02ff */
.L_x_63:
[----:B------:R-:W-:Y:S05]  /*2e00*/  BSYNC B1 ;  /* 0x0000000000017941 */ /* 0x000fea0003800000 */
.L_x_62:
[----:B------:R-:W-:Y:S01]  /*2e10*/  @!P5 IMAD R69, R69, R89, R88 ;  /* 0x000000594545d224 */ /* 0x000fe200078e0258 */
[----:B------:R-:W-:Y:S04]  /*2e20*/  BSSY B1, `(.L_x_64) ;  /* 0x0000006000017945 */ /* 0x000fe80003800000 */
[----:B------:R0:W-:Y:S01]  /*2e30*/  @!P5 STG.E.U8 desc[UR36][R94.64+0x19], R69 ;  /* 0x000019455e00d986 */ /* 0x0001e2000c101124 */
[----:B------:R-:W-:Y:S05]  /*2e40*/  @P2 BRA `(.L_x_65) ;  /* 0x00000000000c2947 */ /* 0x000fea0003800000 */
[----:B--2---:R-:W3:Y:S02]  /*2e50*/  LDG.E.U8 R91, desc[UR36][R100.64+0x18] ;  /* 0x00001824645b7981 */ /* 0x004ee4000c1e1100 */
[----:B---3--:R-:W-:-:S05]  /*2e60*/  PRMT R57, R91, 0x8880, RZ ;  /* 0x000088805b397816 */ /* 0x008fca00000000ff */
[----:B------:R-:W-:-:S07]  /*2e70*/  IMAD R88, R57, R90, RZ ;  /* 0x0000005a39587224 */ /* 0x000fce00078e02ff */
.L_x_65:
[----:B------:R-:W-:Y:S05]  /*2e80*/  BSYNC B1 ;  /* 0x0000000000017941 */ /* 0x000fea0003800000 */
.L_x_64:
        /* <DEDUP_REMOVED lines=11> */
.L_x_67:
[----:B------:R-:W-:Y:S05]  /*2f40*/  BSYNC B1 ;  /* 0x0000000000017941 */ /* 0x000fea0003800000 */
.L_x_66:
[----:B------:R-:W-:Y:S01]  /*2f50*/  @!P4 IMAD R71, R71, R89, R88 ;  /* 0x000000594747c224 */ /* 0x000fe200078e0258 */
[----:B------:R-:W-:Y:S04]  /*2f60*/  BSSY B1, `(.L_x_68) ;  /* 0x0000006000017945 */ /* 0x000fe80003800000 */
[----:B------:R0:W-:Y:S01]  /*2f70*/  @!P4 STG.E.U8 desc[UR36][R6.64+0x19], R71 ;  /* 0x000019470600c986 */ /* 0x0001e2000c101124 */
[----:B------:R-:W-:Y:S05]  /*2f80*/  @P3 BRA `(.L_x_69) ;  /* 0x00000000000c3947 */ /* 0x000fea0003800000 */
[----:B--2---:R-:W3:Y:S02]  /*2f90*/  LDG.E.U8 R91, desc[UR36][R96.64+0x20] ;  /* 0x00002024605b7981 */ /* 0x004ee4000c1e1100 */
[----:B---3--:R-:W-:-:S05]  /*2fa0*/  PRMT R57, R91, 0x8880, RZ ;  /* 0x000088805b397816 */ /* 0x008fca00000000ff */
[----:B------:R-:W-:-:S07]  /*2fb0*/  IMAD R88, R57, R90, RZ ;  /* 0x0000005a39587224 */ /* 0x000fce00078e02ff */
.L_x_69:
[----:B------:R-:W-:Y:S05]  /*2fc0*/  BSYNC B1 ;  /* 0x0000000000017941 */ /* 0x000fea0003800000 */
.L_x_68:
[----:B---3--:R-:W-:Y:S01]  /*2fd0*/  @!P3 IMAD R57, R72, R89, R88 ;  /* 0x000000594839b224 */ /* 0x008fe200078e0258 */
[----:B------:R-:W-:Y:S04]  /*2fe0*/  BSSY B1, `(.L_x_70) ;  /* 0x0000006000017945 */ /* 0x000fe80003800000 */
[----:B------:R3:W-:Y:S01]  /*2ff0*/  @!P3 STG.E.U8 desc[UR36][R94.64+0x20], R57 ;  /* 0x000020395e00b986 */ /* 0x0007e2000c101124 */
[----:B------:R-:W-:Y:S05]  /*3000*/  @P5 BRA `(.L_x_71) ;  /* 0x00000000000c5947 */ /* 0x000fea0003800000 */
[----:B--2---:R-:W3:Y:S02]  /*3010*/  LDG.E.U8 R91, desc[UR36][R96.64+0x21] ;  /* 0x00002124605b7981 */ /* 0x004ee4000c1e1100 */
[----:B---3--:R-:W-:-:S05]  /*3020*/  PRMT R57, R91, 0x8880, RZ ;  /* 0x000088805b397816 */ /* 0x008fca00000000ff */
[----:B------:R-:W-:-:S07]  /*3030*/  IMAD R88, R57, R90, RZ ;  /* 0x0000005a39587224 */ /* 0x000fce00078e02ff */
.L_x_71:
[----:B------:R-:W-:Y:S05]  /*3040*/  BSYNC B1 ;  /* 0x0000000000017941 */ /* 0x000fea0003800000 */
.L_x_70:
[----:B------:R-:W-:Y:S01]  /*3050*/  @!P5 IMAD R73, R73, R89, R88 ;  /* 0x000000594949d224 */ /* 0x000fe200078e0258 */
[----:B------:R-:W-:Y:S04]  /*3060*/  BSSY B1, `(.L_x_72) ;  /* 0x0000006000017945 */ /* 0x000fe80003800000 */
[----:B------:R0:W-:Y:S01]  /*3070*/  @!P5 STG.E.U8 desc[UR36][R94.64+0x21], R73 ;  /* 0x000021495e00d986 */ /* 0x0001e2000c101124 */
[----:B------:R-:W-:Y:S05]  /*3080*/  @P2 BRA `(.L_x_73) ;  /* 0x00000000000c2947 */ /* 0x000fea0003800000 */
[----:B--2---:R-:W3:Y:S02]  /*3090*/  LDG.E.U8 R91, desc[UR36][R100.64+0x20] ;  /* 0x00002024645b7981 */ /* 0x004ee4000c1e1100 */
[----:B---3--:R-:W-:-:S05]  /*30a0*/  PRMT R57, R91, 0x8880, RZ ;  /* 0x000088805b397816 */ /* 0x008fca00000000ff */
[----:B------:R-:W-:-:S07]  /*30b0*/  IMAD R88, R57, R90, RZ ;  /* 0x0000005a39587224 */ /* 0x000fce00078e02ff */
.L_x_73:
[----:B------:R-:W-:Y:S05]  /*30c0*/  BSYNC B1 ;  /* 0x0000000000017941 */ /* 0x000fea0003800000 */
.L_x_72:
        /* <DEDUP_REMOVED lines=11> */
.L_x_75:
[----:B------:R-:W-:Y:S05]  /*3180*/  BSYNC B1 ;  /* 0x0000000000017941 */ /* 0x000fea0003800000 */
.L_x_74:
[----:B------:R-:W-:Y:S01]  /*3190*/  @!P4 IMAD R75, R75, R89, R88 ;  /* 0x000000594b4bc224 */ /* 0x000fe200078e0258 */
[----:B------:R-:W-:Y:S04]  /*31a0*/  BSSY B1, `(.L_x_76) ;  /* 0x0000006000017945 */ /* 0x000fe80003800000 */
[----:B------:R0:W-:Y:S01]  /*31b0*/  @!P4 STG.E.U8 desc[UR36][R6.64+0x21], R75 ;  /* 0x0000214b0600c986 */ /* 0x0001e2000c101124 */
[----:B------:R-:W-:Y:S05]  /*31c0*/  @P3 BRA `(.L_x_77) ;  /* 0x00000000000c3947 */ /* 0x000fea0003800000 */
[----:B--2---:R-:W3:Y:S02]  /*31d0*/  LDG.E.U8 R91, desc[UR36][R96.64+0x28] ;  /* 0x00002824605b7981 */ /* 0x004ee4000c1e1100 */
[----:B---3--:R-:W-:-:S05]  /*31e0*/  PRMT R57, R91, 0x8880, RZ ;  /* 0x000088805b397816 */ /* 0x008fca00000000ff */
[----:B------:R-:W-:-:S07]  /*31f0*/  IMAD R88, R57, R90, RZ ;  /* 0x0000005a39587224 */ /* 0x000fce00078e02ff */
.L_x_77:
[----:B------:R-:W-:Y:S05]  /*3200*/  BSYNC B1 ;  /* 0x0000000000017941 */ /* 0x000fea0003800000 */
.L_x_76:
[----:B---3--:R-:W-:Y:S01]  /*3210*/  @!P3 IMAD R57, R76, R89, R88 ;  /* 0x000000594c39b224 */ /* 0x008fe200078e0258 */
[----:B------:R-:W-:Y:S04]  /*3220*/  BSSY B1, `(.L_x_78) ;  /* 0x0000006000017945 */ /* 0x000fe80003800000 */
[----:B------:R3:W-:Y:S01]  /*3230*/  @!P3 STG.E.U8 desc[UR36][R94.64+0x28], R57 ;  /* 0x000028395e00b986 */ /* 0x0007e2000c101124 */
[----:B------:R-:W-:Y:S05]  /*3240*/  @P5 BRA `(.L_x_79) ;  /* 0x00000000000c5947 */ /* 0x000fea0003800000 */
[----:B--2---:R-:W3:Y:S02]  /*3250*/  LDG.E.U8 R91, desc[UR36][R96.64+0x29] ;  /* 0x00002924605b7981 */ /* 0x004ee4000c1e1100 */
[----:B---3--:R-:W-:-:S05]  /*3260*/  PRMT R57, R91, 0x8880, RZ ;  /* 0x000088805b397816 */ /* 0x008fca00000000ff */
[----:B------:R-:W-:-:S07]  /*3270*/  IMAD R88, R57, R90, RZ ;  /* 0x0000005a39587224 */ /* 0x000fce00078e02ff */
.L_x_79:
[----:B------:R-:W-:Y:S05]  /*3280*/  BSYNC B1 ;  /* 0x0000000000017941 */ /* 0x000fea0003800000 */
.L_x_78:
[----:B------:R-:W-:Y:S01]  /*3290*/  @!P5 IMAD R77, R77, R89, R88 ;  /* 0x000000594d4dd224 */ /* 0x000fe200078e0258 */
[----:B------:R-:W-:Y:S04]  /*32a0*/  BSSY B1, `(.L_x_80) ;  /* 0x0000006000017945 */ /* 0x000fe80003800000 */
[----:B------:R0:W-:Y:S01]  /*32b0*/  @!P5 STG.E.U8 desc[UR36][R94.64+0x29], R77 ;  /* 0x0000294d5e00d986 */ /* 0x0001e2000c101124 */
[----:B------:R-:W-:Y:S05]  /*32c0*/  @P2 BRA `(.L_x_81) ;  /* 0x00000000000c2947 */ /* 0x000fea0003800000 */
[----:B--2---:R-:W3:Y:S02]  /*32d0*/  LDG.E.U8 R91, desc[UR36][R100.64+0x28] ;  /* 0x00002824645b7981 */ /* 0x004ee4000c1e1100 */
[----:B---3--:R-:W-:-:S05]  /*32e0*/  PRMT R57, R91, 0x8880, RZ ;  /* 0x000088805b397816 */ /* 0x008fca00000000ff */
[----:B------:R-:W-:-:S07]  /*32f0*/  IMAD R88, R57, R90, RZ ;  /* 0x0000005a39587224 */ /* 0x000fce00078e02ff */
.L_x_81:
[----:B------:R-:W-:Y:S05]  /*3300*/  BSYNC B1 ;  /* 0x0000000000017941 */ /* 0x000fea0003800000 */
.L_x_80:
        /* <DEDUP_REMOVED lines=11> */
.L_x_83:
[----:B------:R-:W-:Y:S05]  /*33c0*/  BSYNC B1 ;  /* 0x0000000000017941 */ /* 0x000fea0003800000 */
.L_x_82:
[----:B------:R-:W-:Y:S01]  /*33d0*/  @!P4 IMAD R79, R79, R89, R88 ;  /* 0x000000594f4fc224 */ /* 0x000fe200078e0258 */
[----:B------:R-:W-:Y:S04]  /*33e0*/  BSSY B1, `(.L_x_84) ;  /* 0x0000006000017945 */ /* 0x000fe80003800000 */
[----:B------:R0:W-:Y:S01]  /*33f0*/  @!P4 STG.E.U8 desc[UR36][R6.64+0x29], R79 ;  /* 0x0000294f0600c986 */ /* 0x0001e2000c101124 */
[----:B------:R-:W-:Y:S05]  /*3400*/  @P3 BRA `(.L_x_85) ;  /* 0x00000000000c3947 */ /* 0x000fea0003800000 */
[----:B--2---:R-:W3:Y:S02]  /*3410*/  LDG.E.U8 R91, desc[UR36][R96.64+0x30] ;  /* 0x00003024605b7981 */ /* 0x004ee4000c1e1100 */
[----:B---3--:R-:W-:-:S05]  /*3420*/  PRMT R57, R91, 0x8880, RZ ;  /* 0x000088805b397816 */ /* 0x008fca00000000ff */
[----:B------:R-:W-:-:S07]  /*3430*/  IMAD R88, R57, R90, RZ ;  /* 0x0000005a39587224 */ /* 0x000fce00078e02ff */
.L_x_85:
[----:B------:R-:W-:Y:S05]  /*3440*/  BSYNC B1 ;  /* 0x0000000000017941 */ /* 0x000fea0003800000 */
.L_x_84:
[----:B---3--:R-:W-:Y:S01]  /*3450*/  @!P3 IMAD R57, R80, R89, R88 ;  /* 0x000000595039b224 */ /* 0x008fe200078e0258 */
[----:B------:R-:W-:Y:S04]  /*3460*/  BSSY B1, `(.L_x_86) ;  /* 0x0000006000017945 */ /* 0x000fe80003800000 */
[----:B------:R3:W-:Y:S01]  /*3470*/  @!P3 STG.E.U8 desc[UR36][R94.64+0x30], R57 ;  /* 0x000030395e00b986 */ /* 0x0007e2000c101124 */
[----:B------:R-:W-:Y:S05]  /*3480*/  @P5 BRA `(.L_x_87) ;  /* 0x00000000000c5947 */ /* 0x000fea0003800000 */
[----:B--2---:R-:W3:Y:S02]  /*3490*/  LDG.E.U8 R91, desc[UR36][R96.64+0x31] ;  /* 0x00003124605b7981 */ /* 0x004ee4000c1e1100 */
[----:B---3--:R-:W-:-:S05]  /*34a0*/  PRMT R57, R91, 0x8880, RZ ;  /* 0x000088805b397816 */ /* 0x008fca00000000ff */
[----:B------:R-:W-:-:S07]  /*34b0*/  IMAD R88, R57, R90, RZ ;  /* 0x0000005a39587224 */ /* 0x000fce00078e02ff */
.L_x_87:
[----:B------:R-:W-:Y:S05]  /*34c0*/  BSYNC B1 ;  /* 0x0000000000017941 */ /* 0x000fea0003800000 */
.L_x_86:
[----:B------:R-:W-:Y:S01]  /*34d0*/  @!P5 IMAD R81, R81, R89, R88 ;  /* 0x000000595151d224 */ /* 0x000fe200078e0258 */
[----:B------:R-:W-:Y:S04]  /*34e0*/  BSSY B1, `(.L_x_88) ;  /* 0x0000006000017945 */ /* 0x000fe80003800000 */
[----:B------:R0:W-:Y:S01]  /*34f0*/  @!P5 STG.E.U8 desc[UR36][R94.64+0x31], R81 ;  /* 0x000031515e00d986 */ /* 0x0001e2000c101124 */
[----:B------:R-:W-:Y:S05]  /*3500*/  @P2 BRA `(.L_x_89) ;  /* 0x00000000000c2947 */ /* 0x000fea0003800000 */
[----:B--2---:R-:W3:Y:S02]  /*3510*/  LDG.E.U8 R91, desc[UR36][R100.64+0x30] ;  /* 0x00003024645b7981 */ /* 0x004ee4000c1e1100 */
[----:B---3--:R-:W-:-:S05]  /*3520*/  PRMT R57, R91, 0x8880, RZ ;  /* 0x000088805b397816 */ /* 0x008fca00000000ff */
[----:B------:R-:W-:-:S07]  /*3530*/  IMAD R88, R57, R90, RZ ;  /* 0x0000005a39587224 */ /* 0x000fce00078e02ff */
.L_x_89:
[----:B------:R-:W-:Y:S05]  /*3540*/  BSYNC B1 ;  /* 0x0000000000017941 */ /* 0x000fea0003800000 */
.L_x_88:
[C---:B------:R-:W-:Y:S01]  /*3550*/  ISETP.LT.OR P4, PT, R3.reuse, 0x32, !P1 ;  /* 0x000000320300780c */ /* 0x040fe20004f81670 */
[----:B---3--:R-:W-:Y:S01]  /*3560*/  @!P2 IMAD R57, R82, R89, R88 ;  /* 0x000000595239a224 */ /* 0x008fe200078e0258 */
[----:B------:R-:W-:Y:S01]  /*3570*/  BSSY B1, `(.L_x_90) ;  /* 0x000000b000017945 */ /* 0x000fe20003800000 */
[----:B------:R-:W-:Y:S02]  /*3580*/  ISETP.LT.OR P3, PT, R3, 0x39, !P0 ;  /* 0x000000390300780c */ /* 0x000fe40004761670 */
[----:B------:R-:W-:Y:S01]  /*3590*/  IADD3 R107, P5, R107, 0x80, RZ ;  /* 0x000000806b6b7810 */ /* 0x000fe20007fbe0ff */
[----:B------:R3:W-:Y:S01]  /*35a0*/  @!P2 STG.E.U8 desc[UR36][R6.64+0x30], R57 ;  /* 0x000030390600a986 */ /* 0x0007e2000c101124 */
[C---:B------:R-:W-:Y:S02]  /*35b0*/  ISETP.LT.OR P2, PT, R3.reuse, 0x39, !P1 ;  /* 0x000000390300780c */ /* 0x040fe40004f41670 */
[C---:B------:R-:W-:Y:S02]  /*35c0*/  ISETP.LT.OR P0, PT, R3.reuse, 0x3a, !P0 ;  /* 0x0000003a0300780c */ /* 0x040fe40004701670 */
[----:B------:R-:W-:-:S02]  /*35d0*/  ISETP.LT.OR P1, PT, R3, 0x3a, !P1 ;  /* 0x0000003a0300780c */ /* 0x000fc40004f21670 */
[----:B------:R-:W-:Y:S11]  /*35e0*/  @P4 BRA `(.L_x_91) ;  /* 0x00000000000c4947 */ /* 0x000ff60003800000 */
[----:B--2---:R-:W3:Y:S02]  /*35f0*/  LDG.E.U8 R91, desc[UR36][R100.64+0x31] ;  /* 0x00003124645b7981 */ /* 0x004ee4000c1e1100 */
[----:B---3--:R-:W-:-:S05]  /*3600*/  PRMT R57, R91, 0x8880, RZ ;  /* 0x000088805b397816 */ /* 0x008fca00000000ff */
[----:B------:R-:W-:-:S07]  /*3610*/  IMAD R88, R57, R90, RZ ;  /* 0x0000005a39587224 */ /* 0x000fce00078e02ff */
.L_x_91:
[----:B------:R-:W-:Y:S05]  /*3620*/  BSYNC B1 ;  /* 0x0000000000017941 */ /* 0x000fea0003800000 */
.L_x_90:
[----:B------:R-:W-:Y:S01]  /*3630*/  @!P4 IMAD R83, R83, R89, R88 ;  /* 0x000000595353c224 */ /* 0x000fe200078e0258 */
[----:B------:R-:W-:Y:S04]  /*3640*/  BSSY B1, `(.L_x_92) ;  /* 0x0000006000017945 */ /* 0x000fe80003800000 */
[----:B------:R0:W-:Y:S01]  /*3650*/  @!P4 STG.E.U8 desc[UR36][R6.64+0x31], R83 ;  /* 0x000031530600c986 */ /* 0x0001e2000c101124 */
[----:B------:R-:W-:Y:S05]  /*3660*/  @P3 BRA `(.L_x_93) ;  /* 0x00000000000c3947 */ /* 0x000fea0003800000 */
[----:B--2---:R-:W3:Y:S02]  /*3670*/  LDG.E.U8 R91, desc[UR36][R96.64+0x38] ;  /* 0x00003824605b7981 */ /* 0x004ee4000c1e1100 */
[----:B---3--:R-:W-:-:S05]  /*3680*/  PRMT R57, R91, 0x8880, RZ ;  /* 0x000088805b397816 */ /* 0x008fca00000000ff */
[----:B------:R-:W-:-:S07]  /*3690*/  IMAD R88, R57, R90, RZ ;  /* 0x0000005a39587224 */ /* 0x000fce00078e02ff */
.L_x_93:
[----:B------:R-:W-:Y:S05]  /*36a0*/  BSYNC B1 ;  /* 0x0000000000017941 */ /* 0x000fea0003800000 */
.L_x_92:
[----:B---3--:R-:W-:Y:S01]  /*36b0*/  @!P3 IMAD R57, R84, R89, R88 ;  /* 0x000000595439b224 */ /* 0x008fe200078e0258 */
[----:B------:R-:W-:Y:S01]  /*36c0*/  BSSY B1, `(.L_x_94) ;  /* 0x0000007000017945 */ /* 0x000fe20003800000 */
[----:B----4-:R-:W-:-:S03]  /*36d0*/  IMAD.X R59, RZ, RZ, R5, P5 ;  /* 0x000000ffff3b7224 */ /* 0x010fc600028e0605 */
[----:B------:R3:W-:Y:S01]  /*36e0*/  @!P3 STG.E.U8 desc[UR36][R94.64+0x38], R57 ;  /* 0x000038395e00b986 */ /* 0x0007e2000c101124 */
[----:B------:R-:W-:Y:S05]  /*36f0*/  @P0 BRA `(.L_x_95) ;  /* 0x00000000000c0947 */ /* 0x000fea0003800000 */
[----:B--2---:R-:W2:Y:S02]  /*3700*/  LDG.E.U8 R91, desc[UR36][R96.64+0x39] ;  /* 0x00003924605b7981 */ /* 0x004ea4000c1e1100 */
[----:B--2---:R-:W-:-:S05]  /*3710*/  PRMT R5, R91, 0x8880, RZ ;  /* 0x000088805b057816 */ /* 0x004fca00000000ff */
[----:B------:R-:W-:-:S07]  /*3720*/  IMAD R88, R5, R90, RZ ;  /* 0x0000005a05587224 */ /* 0x000fce00078e02ff */
.L_x_95:
[----:B------:R-:W-:Y:S05]  /*3730*/  BSYNC B1 ;  /* 0x0000000000017941 */ /* 0x000fea0003800000 */
.L_x_94:
[----:B------:R-:W-:Y:S01]  /*3740*/  @!P0 IMAD R85, R85, R89, R88 ;  /* 0x0000005955558224 */ /* 0x000fe200078e0258 */
[----:B------:R-:W-:Y:S01]  /*3750*/  BSSY B1, `(.L_x_96) ;  /* 0x0000007000017945 */ /* 0x000fe20003800000 */
[----:B------:R-:W-:-:S03]  /*3760*/  IMAD R4, R59, R92, RZ ;  /* 0x0000005c3b047224 */ /* 0x000fc600078e02ff */
[----:B------:R4:W-:Y:S01]  /*3770*/  @!P0 STG.E.U8 desc[UR36][R94.64+0x39], R85 ;  /* 0x000039555e008986 */ /* 0x0009e2000c101124 */
[----:B------:R-:W-:Y:S05]  /*3780*/  @P2 BRA `(.L_x_97) ;  /* 0x00000000000c2947 */ /* 0x000fea0003800000 */
[----:B--2---:R-:W2:Y:S02]  /*3790*/  LDG.E.U8 R91, desc[UR36][R100.64+0x38] ;  /* 0x00003824645b7981 */ /* 0x004ea4000c1e1100 */
[----:B--2---:R-:W-:-:S05]  /*37a0*/  PRMT R5, R91, 0x8880, RZ ;  /* 0x000088805b057816 */ /* 0x004fca00000000ff */
[----:B------:R-:W-:-:S07]  /*37b0*/  IMAD R88, R5, R90, RZ ;  /* 0x0000005a05587224 */ /* 0x000fce00078e02ff */
.L_x_97:
[----:B------:R-:W-:Y:S05]  /*37c0*/  BSYNC B1 ;  /* 0x0000000000017941 */ /* 0x000fea0003800000 */
.L_x_96:
[----:B------:R-:W-:Y:S01]  /*37d0*/  @!P2 IMAD R5, R86, R89, R88 ;  /* 0x000000595605a224 */ /* 0x000fe200078e0258 */
[----:B------:R-:W-:Y:S01]  /*37e0*/  BSSY B1, `(.L_x_98) ;  /* 0x0000009000017945 */ /* 0x000fe20003800000 */
[C---:B---3--:R-:W-:Y:S02]  /*37f0*/  IMAD R57, R107.reuse, R93, R4 ;  /* 0x0000005d6b397224 */ /* 0x048fe400078e0204 */
[CC--:B------:R-:W-:Y:S01]  /*3800*/  IMAD.WIDE.U32 R98, R107.reuse, R92.reuse, R98 ;  /* 0x0000005c6b627225 */ /* 0x0c0fe200078e0062 */
[----:B------:R3:W-:Y:S03]  /*3810*/  @!P2 STG.E.U8 desc[UR36][R6.64+0x38], R5 ;  /* 0x000038050600a986 */ /* 0x0007e6000c101124 */
[----:B------:R-:W-:Y:S01]  /*3820*/  IMAD.WIDE.U32 R92, R107, R92, R20 ;  /* 0x0000005c6b5c7225 */ /* 0x000fe200078e0014 */
[----:B------:R-:W-:Y:S06]  /*3830*/  @P1 BRA `(.L_x_99) ;  /* 0x00000000000c1947 */ /* 0x000fec0003800000 */
[----:B--2---:R-:W3:Y:S02]  /*3840*/  LDG.E.U8 R91, desc[UR36][R100.64+0x39] ;  /* 0x00003924645b7981 */ /* 0x004ee4000c1e1100 */
[----:B---3--:R-:W-:-:S05]  /*3850*/  PRMT R5, R91, 0x8880, RZ ;  /* 0x000088805b057816 */ /* 0x008fca00000000ff */
[----:B------:R-:W-:-:S07]  /*3860*/  IMAD R88, R5, R90, RZ ;  /* 0x0000005a05587224 */ /* 0x000fce00078e02ff */
.L_x_99:
[----:B------:R-:W-:Y:S05]  /*3870*/  BSYNC B1 ;  /* 0x0000000000017941 */ /* 0x000fea0003800000 */
.L_x_98:
[----:B------:R-:W-:Y:S01]  /*3880*/  @!P1 IMAD R87, R87, R89, R88 ;  /* 0x0000005957579224 */ /* 0x000fe200078e0258 */
[----:B------:R-:W-:Y:S01]  /*3890*/  ISETP.GE.AND P2, PT, R102, 0x81, PT ;  /* 0x000000816600780c */ /* 0x000fe20003f46270 */
[----:B------:R-:W-:Y:S01]  /*38a0*/  BSSY B1, `(.L_x_100) ;  /* 0x000000c000017945 */ /* 0x000fe20003800000 */
[----:B------:R-:W-:Y:S02]  /*38b0*/  IADD3 R4, P5, R92, R12, RZ ;  /* 0x0000000c5c047210 */ /* 0x000fe40007fbe0ff */
[----:B------:R0:W-:Y:S01]  /*38c0*/  @!P1 STG.E.U8 desc[UR36][R6.64+0x39], R87 ;  /* 0x0000395706009986 */ /* 0x0001e2000c101124 */
[----:B------:R-:W-:Y:S02]  /*38d0*/  ISETP.LT.OR P1, PT, R3, 0x1, !P2 ;  /* 0x000000010300780c */ /* 0x000fe40005721670 */
[----:B---3--:R-:W-:Y:S02]  /*38e0*/  IADD3.X R5, R13, R93, R57, P5, !PT ;  /* 0x0000005d0d057210 */ /* 0x008fe40002ffe439 */
[----:B------:R-:W-:-:S02]  /*38f0*/  ISETP.GE.AND P0, PT, R102, 0x89, PT ;  /* 0x000000896600780c */ /* 0x000fc40003f06270 */
[----:B------:R-:W-:Y:S02]  /*3900*/  IADD3 R12, P4, P3, R14, R12, R98 ;  /* 0x0000000c0e0c7210 */ /* 0x000fe40007b9e062 */
[----:B------:R-:W-:-:S05]  /*3910*/  ISETP.LT.OR P5, PT, R3, 0x2, !P2 ;  /* 0x000000020300780c */ /* 0x000fca00057a1670 */
[----:B0-----:R-:W-:Y:S08]  /*3920*/  @P1 BRA `(.L_x_101) ;  /* 0x00000000000c1947 */ /* 0x001ff00003800000 */
[----:B--2---:R-:W2:Y:S02]  /*3930*/  LDG.E.U8 R91, desc[UR36][R4.64] ;  /* 0x00000024045b7981 */ /* 0x004ea4000c1e1100 */
[----:B--2---:R-:W-:-:S05]  /*3940*/  PRMT R7, R91, 0x8880, RZ ;  /* 0x000088805b077816 */ /* 0x004fca00000000ff */
[----:B------:R-:W-:-:S07]  /*3950*/  IMAD R88, R7, R90, RZ ;  /* 0x0000005a07587224 */ /* 0x000fce00078e02ff */
.L_x_101:
[----:B------:R-:W-:Y:S05]  /*3960*/  BSYNC B1 ;  /* 0x0000000000017941 */ /* 0x000fea0003800000 */
.L_x_100:
[----:B------:R-:W-:Y:S01]  /*3970*/  @!P1 IMAD R7, R24, R89, R88 ;  /* 0x0000005918079224 */ /* 0x000fe200078e0258 */
[----:B------:R-:W-:Y:S01]  /*3980*/  BSSY B1, `(.L_x_102) ;  /* 0x0000007000017945 */ /* 0x000fe20003800000 */
[----:B------:R-:W-:-:S03]  /*3990*/  IMAD.IADD R98, R57, 0x1, R99 ;  /* 0x0000000139627824 */ /* 0x000fc600078e0263 */
[----:B------:R0:W-:Y:S01]  /*39a0*/  @!P1 STG.E.U8 desc[UR36][R8.64], R7 ;  /* 0x0000000708009986 */ /* 0x0001e2000c101124 */
[----:B------:R-:W-:Y:S05]  /*39b0*/  @P5 BRA `(.L_x_103) ;  /* 0x00000000000c5947 */ /* 0x000fea0003800000 */
[----:B--2---:R-:W0:Y:S02]  /*39c0*/  LDG.E.U8 R91, desc[UR36][R4.64+0x1] ;  /* 0x00000124045b7981 */ /* 0x004e24000c1e1100 */
[----:B0-----:R-:W-:-:S05]  /*39d0*/  PRMT R7, R91, 0x8880, RZ ;  /* 0x000088805b077816 */ /* 0x001fca00000000ff */
[----:B------:R-:W-:-:S07]  /*39e0*/  IMAD R88, R7, R90, RZ ;  /* 0x0000005a07587224 */ /* 0x000fce00078e02ff */
.L_x_103:
[----:B------:R-:W-:Y:S05]  /*39f0*/  BSYNC B1 ;  /* 0x0000000000017941 */ /* 0x000fea0003800000 */
.L_x_102:
[----:B------:R-:W-:Y:S01]  /*3a00*/  ISETP.LT.OR P1, PT, R3, 0x1, !P0 ;  /* 0x000000010300780c */ /* 0x000fe20004721670 */
[----:B------:R-:W-:Y:S01]  /*3a10*/  @!P5 IMAD R25, R25, R89, R88 ;  /* 0x000000591919d224 */ /* 0x000fe200078e0258 */
[----:B------:R-:W-:Y:S01]  /*3a20*/  BSSY B1, `(.L_x_104) ;  /* 0x000000a000017945 */ /* 0x000fe20003800000 */
[----:B------:R-:W-:Y:S02]  /*3a30*/  IADD3.X R13, R21, R13, R98, P4, P3 ;  /* 0x0000000d150d7210 */ /* 0x000fe400027e6462 */
[C---:B------:R-:W-:Y:S01]  /*3a40*/  ISETP.LT.OR P4, PT, R3.reuse, 0x2, !P0 ;  /* 0x000000020300780c */ /* 0x040fe20004781670 */
[----:B------:R3:W-:Y:S01]  /*3a50*/  @!P5 STG.E.U8 desc[UR36][R8.64+0x1], R25 ;  /* 0x000001190800d986 */ /* 0x0007e2000c101124 */
[C---:B------:R-:W-:Y:S02]  /*3a60*/  ISETP.LT.OR P5, PT, R3.reuse, 0x9, !P2 ;  /* 0x000000090300780c */ /* 0x040fe400057a1670 */
[----:B------:R-:W-:-:S04]  /*3a70*/  ISETP.LT.OR P3, PT, R3, 0xa, !P2 ;  /* 0x0000000a0300780c */ /* 0x000fc80005761670 */
[----:B------:R-:W-:Y:S09]  /*3a80*/  @P1 BRA `(.L_x_105) ;  /* 0x00000000000c1947 */ /* 0x000ff20003800000 */
[----:B--2---:R-:W0:Y:S02]  /*3a90*/  LDG.E.U8 R91, desc[UR36][R12.64] ;  /* 0x000000240c5b7981 */ /* 0x004e24000c1e1100 */
[----:B0-----:R-:W-:-:S05]  /*3aa0*/  PRMT R7, R91, 0x8880, RZ ;  /* 0x000088805b077816 */ /* 0x001fca00000000ff */
[----:B------:R-:W-:-:S07]  /*3ab0*/  IMAD R88, R7, R90, RZ ;  /* 0x0000005a07587224 */ /* 0x000fce00078e02ff */
.L_x_105:
[----:B------:R-:W-:Y:S05]  /*3ac0*/  BSYNC B1 ;  /* 0x0000000000017941 */ /* 0x000fea0003800000 */
.L_x_104:
[----:B0-----:R-:W-:Y:S01]  /*3ad0*/  @!P1 IMAD R7, R26, R89, R88 ;  /* 0x000000591a079224 */ /* 0x001fe200078e0258 */
[----:B------:R-:W-:Y:S04]  /*3ae0*/  BSSY B1, `(.L_x_106) ;  /* 0x0000006000017945 */ /* 0x000fe80003800000 */
[----:B------:R0:W-:Y:S01]  /*3af0*/  @!P1 STG.E.U8 desc[UR36][R10.64], R7 ;  /* 0x000000070a009986 */ /* 0x0001e2000c101124 */
[----:B------:R-:W-:Y:S05]  /*3b00*/  @P4 BRA `(.L_x_107) ;  /* 0x00000000000c4947 */ /* 0x000fea0003800000 */
[----:B--2---:R-:W0:Y:S02]  /*3b10*/  LDG.E.U8 R91, desc[UR36][R12.64+0x1] ;  /* 0x000001240c5b7981 */ /* 0x004e24000c1e1100 */
[----:B0-----:R-:W-:-:S05]  /*3b20*/  PRMT R7, R91, 0x8880, RZ ;  /* 0x000088805b077816 */ /* 0x001fca00000000ff */
[----:B------:R-:W-:-:S07]  /*3b30*/  IMAD R88, R7, R90, RZ ;  /* 0x0000005a07587224 */ /* 0x000fce00078e02ff */
.L_x_107:
[----:B------:R-:W-:Y:S05]  /*3b40*/  BSYNC B1 ;  /* 0x0000000000017941 */ /* 0x000fea0003800000 */
.L_x_106:
[----:B------:R-:W-:Y:S01]  /*3b50*/  @!P4 IMAD R27, R27, R89, R88 ;  /* 0x000000591b1bc224 */ /* 0x000fe200078e0258 */
[----:B------:R-:W-:Y:S04]  /*3b60*/  BSSY B1, `(.L_x_108) ;  /* 0x0000006000017945 */ /* 0x000fe80003800000 */
[----:B------:R0:W-:Y:S01]  /*3b70*/  @!P4 STG.E.U8 desc[UR36][R10.64+0x1], R27 ;  /* 0x0000011b0a00c986 */ /* 0x0001e2000c101124 */
[----:B------:R-:W-:Y:S05]  /*3b80*/  @P5 BRA `(.L_x_109) ;  /* 0x00000000000c5947 */ /* 0x000fea0003800000 */
[----:B--2---:R-:W0:Y:S02]  /*3b90*/  LDG.E.U8 R91, desc[UR36][R4.64+0x8] ;  /* 0x00000824045b7981 */ /* 0x004e24000c1e1100 */
[----:B0-----:R-:W-:-:S05]  /*3ba0*/  PRMT R7, R91, 0x8880, RZ ;  /* 0x000088805b077816 */ /* 0x001fca00000000ff */
[----:B------:R-:W-:-:S07]  /*3bb0*/  IMAD R88, R7, R90, RZ ;  /* 0x0000005a07587224 */ /* 0x000fce00078e02ff */
.L_x_109:
[----:B------:R-:W-:Y:S05]  /*3bc0*/  BSYNC B1 ;  /* 0x0000000000017941 */ /* 0x000fea0003800000 */
.L_x_108:
[----:B0-----:R-:W-:Y:S01]  /*3bd0*/  @!P5 IMAD R7, R28, R89, R88 ;  /* 0x000000591c07d224 */ /* 0x001fe200078e0258 */
[----:B------:R-:W-:Y:S04]  /*3be0*/  BSSY B1, `(.L_x_110) ;  /* 0x0000006000017945 */ /* 0x000fe80003800000 */
[----:B------:R0:W-:Y:S01]  /*3bf0*/  @!P5 STG.E.U8 desc[UR36][R8.64+0x8], R7 ;  /* 0x000008070800d986 */ /* 0x0001e2000c101124 */
[----:B------:R-:W-:Y:S05]  /*3c00*/  @P3 BRA `(.L_x_111) ;  /* 0x00000000000c3947 */ /* 0x000fea0003800000 */
[----:B--2---:R-:W0:Y:S02]  /*3c10*/  LDG.E.U8 R91, desc[UR36][R4.64+0x9] ;  /* 0x00000924045b7981 */ /* 0x004e24000c1e1100 */
[----:B0-----:R-:W-:-:S05]  /*3c20*/  PRMT R7, R91, 0x8880, RZ ;  /* 0x000088805b077816 */ /* 0x001fca00000000ff */
[----:B------:R-:W-:-:S07]  /*3c30*/  IMAD R88, R7, R90, RZ ;  /* 0x0000005a07587224 */ /* 0x000fce00078e02ff */
.L_x_111:
[----:B------:R-:W-:Y:S05]  /*3c40*/  BSYNC B1 ;  /* 0x0000000000017941 */ /* 0x000fea0003800000 */
.L_x_110:
[----:B------:R-:W-:Y:S01]  /*3c50*/  ISETP.LT.OR P5, PT, R3, 0x9, !P0 ;  /* 0x000000090300780c */ /* 0x000fe200047a1670 */
[----:B------:R-:W-:Y:S01]  /*3c60*/  @!P3 IMAD R29, R29, R89, R88 ;  /* 0x000000591d1db224 */ /* 0x000fe200078e0258 */
[----:B------:R-:W-:Y:S01]  /*3c70*/  BSSY B1, `(.L_x_112) ;  /* 0x0000009000017945 */ /* 0x000fe20003800000 */
[C---:B------:R-:W-:Y:S02]  /*3c80*/  ISETP.LT.OR P4, PT, R3.reuse, 0xa, !P0 ;  /* 0x0000000a0300780c */ /* 0x040fe40004781670 */
[C---:B------:R-:W-:Y:S01]  /*3c90*/  ISETP.LT.OR P1, PT, R3.reuse, 0x12, !P2 ;  /* 0x000000120300780c */ /* 0x040fe20005721670 */
[----:B------:R0:W-:Y:S01]  /*3ca0*/  @!P3 STG.E.U8 desc[UR36][R8.64+0x9], R29 ;  /* 0x0000091d0800b986 */ /* 0x0001e2000c101124 */
[----:B------:R-:W-:-:S06]  /*3cb0*/  ISETP.LT.OR P3, PT, R3, 0x11, !P2 ;  /* 0x000000110300780c */ /* 0x000fcc0005761670 */
[----:B------:R-:W-:Y:S07]  /*3cc0*/  @P5 BRA `(.L_x_113) ;  /* 0x00000000000c5947 */ /* 0x000fee0003800000 */
[----:B--2---:R-:W0:Y:S02]  /*3cd0*/  LDG.E.U8 R91, desc[UR36][R12.64+0x8] ;  /* 0x000008240c5b7981 */ /* 0x004e24000c1e1100 */
[----:B0-----:R-:W-:-:S05]  /*3ce0*/  PRMT R7, R91, 0x8880, RZ ;  /* 0x000088805b077816 */ /* 0x001fca00000000ff */
[----:B------:R-:W-:-:S07]  /*3cf0*/  IMAD R88, R7, R90, RZ ;  /* 0x0000005a07587224 */ /* 0x000fce00078e02ff */
.L_x_113:
[----:B------:R-:W-:Y:S05]  /*3d00*/  BSYNC B1 ;  /* 0x0000000000017941 */ /* 0x000fea0003800000 */
.L_x_112:
[----:B0-----:R-:W-:Y:S01]  /*3d10*/  @!P5 IMAD R7, R30, R89, R88 ;  /* 0x000000591e07d224 */ /* 0x001fe200078e0258 */
[----:B------:R-:W-:Y:S04]  /*3d20*/  BSSY B1, `(.L_x_114) ;  /* 0x0000006000017945 */ /* 0x000fe80003800000 */
[----:B------:R0:W-:Y:S01]  /*3d30*/  @!P5 STG.E.U8 desc[UR36][R10.64+0x8], R7 ;  /* 0x000008070a00d986 */ /* 0x0001e2000c101124 */
[----:B------:R-:W-:Y:S05]  /*3d40*/  @P4 BRA `(.L_x_115) ;  /* 0x00000000000c4947 */ /* 0x000fea0003800000 */
[----:B--2---:R-:W0:Y:S02]  /*3d50*/  LDG.E.U8 R91, desc[UR36][R12.64+0x9] ;  /* 0x000009240c5b7981 */ /* 0x004e24000c1e1100 */
[----:B0-----:R-:W-:-:S05]  /*3d60*/  PRMT R7, R91, 0x8880, RZ ;  /* 0x000088805b077816 */ /* 0x001fca00000000ff */
[----:B------:R-:W-:-:S07]  /*3d70*/  IMAD R88, R7, R90, RZ ;  /* 0x0000005a07587224 */ /* 0x000fce00078e02ff */
.L_x_115:
[----:B------:R-:W-:Y:S05]  /*3d80*/  BSYNC B1 ;  /* 0x0000000000017941 */ /* 0x000fea0003800000 */
.L_x_114:
[----:B------:R-:W-:Y:S01]  /*3d90*/  @!P4 IMAD R31, R31, R89, R88 ;  /* 0x000000591f1fc224 */ /* 0x000fe200078e0258 */
[----:B------:R-:W-:Y:S04]  /*3da0*/  BSSY B1, `(.L_x_116) ;  /* 0x0000006000017945 */ /* 0x000fe80003800000 */
[----:B------:R0:W-:Y:S01]  /*3db0*/  @!P4 STG.E.U8 desc[UR36][R10.64+0x9], R31 ;  /* 0x0000091f0a00c986 */ /* 0x0001e2000c101124 */
[----:B------:R-:W-:Y:S05]  /*3dc0*/  @P3 BRA `(.L_x_117) ;  /* 0x00000000000c3947 */ /* 0x000fea0003800000 */
[----:B--2---:R-:W0:Y:S02]  /*3dd0*/  LDG.E.U8 R91, desc[UR36][R4.64+0x10] ;  /* 0x00001024045b7981 */ /* 0x004e24000c1e1100 */
[----:B0-----:R-:W-:-:S05]  /*3de0*/  PRMT R7, R91, 0x8880, RZ ;  /* 0x000088805b077816 */ /* 0x001fca00000000ff */
[----:B------:R-:W-:-:S07]  /*3df0*/  IMAD R88, R7, R90, RZ ;  /* 0x0000005a07587224 */ /* 0x000fce00078e02ff */
.L_x_117:
[----:B------:R-:W-:Y:S05]  /*3e00*/  BSYNC B1 ;  /* 0x0000000000017941 */ /* 0x000fea0003800000 */
.L_x_116:
[----:B0-----:R-:W-:Y:S01]  /*3e10*/  @!P3 IMAD R7, R32, R89, R88 ;  /* 0x000000592007b224 */ /* 0x001fe200078e0258 */
[----:B------:R-:W-:Y:S04]  /*3e20*/  BSSY B1, `(.L_x_118) ;  /* 0x0000006000017945 */ /* 0x000fe80003800000 */
[----:B------:R0:W-:Y:S01]  /*3e30*/  @!P3 STG.E.U8 desc[UR36][R8.64+0x10], R7 ;  /* 0x000010070800b986 */ /* 0x0001e2000c101124 */
[----:B------:R-:W-:Y:S05]  /*3e40*/  @P1 BRA `(.L_x_119) ;  /* 0x00000000000c1947 */ /* 0x000fea0003800000 */
[----:B--2---:R-:W0:Y:S02]  /*3e50*/  LDG.E.U8 R91, desc[UR36][R4.64+0x11] ;  /* 0x00001124045b7981 */ /* 0x004e24000c1e1100 */
[----:B0-----:R-:W-:-:S05]  /*3e60*/  PRMT R7, R91, 0x8880, RZ ;  /* 0x000088805b077816 */ /* 0x001fca00000000ff */
[----:B------:R-:W-:-:S07]  /*3e70*/  IMAD R88, R7, R90, RZ ;  /* 0x0000005a07587224 */ /* 0x000fce00078e02ff */
.L_x_119:
[----:B------:R-:W-:Y:S05]  /*3e80*/  BSYNC B1 ;  /* 0x0000000000017941 */ /* 0x000fea0003800000 */
.L_x_118:
        /* <DEDUP_REMOVED lines=11> */
.L_x_121:
[----:B------:R-:W-:Y:S05]  /*3f40*/  BSYNC B1 ;  /* 0x0000000000017941 */ /* 0x000fea0003800000 */
.L_x_120:
[----:B0-----:R-:W-:Y:S01]  /*3f50*/  @!P4 IMAD R7, R34, R89, R88 ;  /* 0x000000592207c224 */ /* 0x001fe200078e0258 */
[----:B------:R-:W-:Y:S04]  /*3f60*/  BSSY B1, `(.L_x_122) ;  /* 0x0000006000017945 */ /* 0x000fe80003800000 */
[----:B------:R0:W-:Y:S01]  /*3f70*/  @!P4 STG.E.U8 desc[UR36][R10.64+0x10], R7 ;  /* 0x000010070a00c986 */ /* 0x0001e2000c101124 */
[----:B------:R-:W-:Y:S05]  /*3f80*/  @P3 BRA `(.L_x_123) ;  /* 0x00000000000c3947 */ /* 0x000fea0003800000 */
[----:B--2---:R-:W0:Y:S02]  /*3f90*/  LDG.E.U8 R91, desc[UR36][R12.64+0x11] ;  /* 0x000011240c5b7981 */ /* 0x004e24000c1e1100 */
[----:B0-----:R-:W-:-:S05]  /*3fa0*/  PRMT R7, R91, 0x8880, RZ ;  /* 0x000088805b077816 */ /* 0x001fca00000000ff */
[----:B------:R-:W-:-:S07]  /*3fb0*/  IMAD R88, R7, R90, RZ ;  /* 0x0000005a07587224 */ /* 0x000fce00078e02ff */
.L_x_123:
[----:B------:R-:W-:Y:S05]  /*3fc0*/  BSYNC B1 ;  /* 0x0000000000017941 */ /* 0x000fea0003800000 */
.L_x_122:
[----:B------:R-:W-:Y:S01]  /*3fd0*/  @!P3 IMAD R35, R35, R89, R88 ;  /* 0x000000592323b224 */ /* 0x000fe200078e0258 */
[----:B------:R-:W-:Y:S04]  /*3fe0*/  BSSY B1, `(.L_x_124) ;  /* 0x0000006000017945 */ /* 0x000fe80003800000 */
[----:B------:R0:W-:Y:S01]  /*3ff0*/  @!P3 STG.E.U8 desc[UR36][R10.64+0x11], R35 ;  /* 0x000011230a00b986 */ /* 0x0001e2000c101124 */
[----:B------:R-:W-:Y:S05]  /*4000*/  @P5 BRA `(.L_x_125) ;  /* 0x00000000000c5947 */ /* 0x000fea0003800000 */
[----:B--2---:R-:W0:Y:S02]  /*4010*/  LDG.E.U8 R91, desc[UR36][R4.64+0x18] ;  /* 0x00001824045b7981 */ /* 0x004e24000c1e1100 */
[----:B0-----:R-:W-:-:S05]  /*4020*/  PRMT R7, R91, 0x8880, RZ ;  /* 0x000088805b077816 */ /* 0x001fca00000000ff */
[----:B------:R-:W-:-:S07]  /*4030*/  IMAD R88, R7, R90, RZ ;  /* 0x0000005a07587224 */ /* 0x000fce00078e02ff */
.L_x_125:
[----:B------:R-:W-:Y:S05]  /*4040*/  BSYNC B1 ;  /* 0x0000000000017941 */ /* 0x000fea0003800000 */
.L_x_124:
[----:B0-----:R-:W-:Y:S01]  /*4050*/  @!P5 IMAD R7, R36, R89, R88 ;  /* 0x000000592407d224 */ /* 0x001fe200078e0258 */
[----:B------:R-:W-:Y:S04]  /*4060*/  BSSY B1, `(.L_x_126) ;  /* 0x0000006000017945 */ /* 0x000fe80003800000 */
[----:B------:R0:W-:Y:S01]  /*4070*/  @!P5 STG.E.U8 desc[UR36][R8.64+0x18], R7 ;  /* 0x000018070800d986 */ /* 0x0001e2000c101124 */
[----:B------:R-:W-:Y:S05]  /*4080*/  @P1 BRA `(.L_x_127) ;  /* 0x00000000000c1947 */ /* 0x000fea0003800000 */
[----:B--2---:R-:W0:Y:S02]  /*4090*/  LDG.E.U8 R91, desc[UR36][R4.64+0x19] ;  /* 0x00001924045b7981 */ /* 0x004e24000c1e1100 */
[----:B0-----:R-:W-:-:S05]  /*40a0*/  PRMT R7, R91, 0x8880, RZ ;  /* 0x000088805b077816 */ /* 0x001fca00000000ff */
[----:B------:R-:W-:-:S07]  /*40b0*/  IMAD R88, R7, R90, RZ ;  /* 0x0000005a07587224 */ /* 0x000fce00078e02ff */
.L_x_127:
[----:B------:R-:W-:Y:S05]  /*40c0*/  BSYNC B1 ;  /* 0x0000000000017941 */ /* 0x000fea0003800000 */
.L_x_126:
        /* <DEDUP_REMOVED lines=11> */
.L_x_129:
[----:B------:R-:W-:Y:S05]  /*4180*/  BSYNC B1 ;  /* 0x0000000000017941 */ /* 0x000fea0003800000 */
.L_x_128:
[----:B0-----:R-:W-:Y:S01]  /*4190*/  @!P4 IMAD R7, R38, R89, R88 ;  /* 0x000000592607c224 */ /* 0x001fe200078e0258 */
[----:B------:R-:W-:Y:S04]  /*41a0*/  BSSY B1, `(.L_x_130) ;  /* 0x0000006000017945 */ /* 0x000fe80003800000 */
[----:B------:R0:W-:Y:S01]  /*41b0*/  @!P4 STG.E.U8 desc[UR36][R10.64+0x18], R7 ;  /* 0x000018070a00c986 */ /* 0x0001e2000c101124 */
[----:B------:R-:W-:Y:S05]  /*41c0*/  @P3 BRA `(.L_x_131) ;  /* 0x00000000000c3947 */ /* 0x000fea0003800000 */
[----:B--2---:R-:W0:Y:S02]  /*41d0*/  LDG.E.U8 R91, desc[UR36][R12.64+0x19] ;  /* 0x000019240c5b7981 */ /* 0x004e24000c1e1100 */
[----:B0-----:R-:W-:-:S05]  /*41e0*/  PRMT R7, R91, 0x8880, RZ ;  /* 0x000088805b077816 */ /* 0x001fca00000000ff */
[----:B------:R-:W-:-:S07]  /*41f0*/  IMAD R88, R7, R90, RZ ;  /* 0x0000005a07587224 */ /* 0x000fce00078e02ff */
.L_x_131:
[----:B------:R-:W-:Y:S05]  /*4200*/  BSYNC B1 ;  /* 0x0000000000017941 */ /* 0x000fea0003800000 */
.L_x_130:
[----:B------:R-:W-:Y:S01]  /*4210*/  @!P3 IMAD R39, R39, R89, R88 ;  /* 0x000000592727b224 */ /* 0x000fe200078e0258 */
[----:B------:R-:W-:Y:S04]  /*4220*/  BSSY B1, `(.L_x_132) ;  /* 0x0000006000017945 */ /* 0x000fe80003800000 */
[----:B------:R0:W-:Y:S01]  /*4230*/  @!P3 STG.E.U8 desc[UR36][R10.64+0x19], R39 ;  /* 0x000019270a00b986 */ /* 0x0001e2000c101124 */
[----:B------:R-:W-:Y:S05]  /*4240*/  @P5 BRA `(.L_x_133) ;  /* 0x00000000000c5947 */ /* 0x000fea0003800000 */
[----:B--2---:R-:W0:Y:S02]  /*4250*/  LDG.E.U8 R91, desc[UR36][R4.64+0x20] ;  /* 0x00002024045b7981 */ /* 0x004e24000c1e1100 */
[----:B0-----:R-:W-:-:S05]  /*4260*/  PRMT R7, R91, 0x8880, RZ ;  /* 0x000088805b077816 */ /* 0x001fca00000000ff */
[----:B------:R-:W-:-:S07]  /*4270*/  IMAD R88, R7, R90, RZ ;  /* 0x0000005a07587224 */ /* 0x000fce00078e02ff */
.L_x_133:
[----:B------:R-:W-:Y:S05]  /*4280*/  BSYNC B1 ;  /* 0x0000000000017941 */ /* 0x000fea0003800000 */
.L_x_132:
[----:B0-----:R-:W-:Y:S01]  /*4290*/  @!P5 IMAD R7, R40, R89, R88 ;  /* 0x000000592807d224 */ /* 0x001fe200078e0258 */
[----:B------:R-:W-:Y:S04]  /*42a0*/  BSSY B1, `(.L_x_134) ;  /* 0x0000006000017945 */ /* 0x000fe80003800000 */
[----:B------:R0:W-:Y:S01]  /*42b0*/  @!P5 STG.E.U8 desc[UR36][R8.64+0x20], R7 ;  /* 0x000020070800d986 */ /* 0x0001e2000c101124 */
[----:B------:R-:W-:Y:S05]  /*42c0*/  @P1 BRA `(.L_x_135) ;  /* 0x00000000000c1947 */ /* 0x000fea0003800000 */
[----:B--2---:R-:W0:Y:S02]  /*42d0*/  LDG.E.U8 R91, desc[UR36][R4.64+0x21] ;  /* 0x00002124045b7981 */ /* 0x004e24000c1e1100 */
[----:B0-----:R-:W-:-:S05]  /*42e0*/  PRMT R7, R91, 0x8880, RZ ;  /* 0x000088805b077816 */ /* 0x001fca00000000ff */
[----:B------:R-:W-:-:S07]  /*42f0*/  IMAD R88, R7, R90, RZ ;  /* 0x0000005a07587224 */ /* 0x000fce00078e02ff */
.L_x_135:
[----:B------:R-:W-:Y:S05]  /*4300*/  BSYNC B1 ;  /* 0x0000000000017941 */ /* 0x000fea0003800000 */
.L_x_134:
        /* <DEDUP_REMOVED lines=11> */
.L_x_137:
[----:B------:R-:W-:Y:S05]  /*43c0*/  BSYNC B1 ;  /* 0x0000000000017941 */ /* 0x000fea0003800000 */
.L_x_136:
[----:B0-----:R-:W-:Y:S01]  /*43d0*/  @!P4 IMAD R7, R42, R89, R88 ;  /* 0x000000592a07c224 */ /* 0x001fe200078e0258 */
[----:B------:R-:W-:Y:S04]  /*43e0*/  BSSY B1, `(.L_x_138) ;  /* 0x0000006000017945 */ /* 0x000fe80003800000 */
[----:B------:R0:W-:Y:S01]  /*43f0*/  @!P4 STG.E.U8 desc[UR36][R10.64+0x20], R7 ;  /* 0x000020070a00c986 */ /* 0x0001e2000c101124 */
[----:B------:R-:W-:Y:S05]  /*4400*/  @P3 BRA `(.L_x_139) ;  /* 0x00000000000c3947 */ /* 0x000fea0003800000 */
[----:B--2---:R-:W0:Y:S02]  /*4410*/  LDG.E.U8 R91, desc[UR36][R12.64+0x21] ;  /* 0x000021240c5b7981 */ /* 0x004e24000c1e1100 */
[----:B0-----:R-:W-:-:S05]  /*4420*/  PRMT R7, R91, 0x8880, RZ ;  /* 0x000088805b077816 */ /* 0x001fca00000000ff */
[----:B------:R-:W-:-:S07]  /*4430*/  IMAD R88, R7, R90, RZ ;  /* 0x0000005a07587224 */ /* 0x000fce00078e02ff */
.L_x_139:
[----:B------:R-:W-:Y:S05]  /*4440*/  BSYNC B1 ;  /* 0x0000000000017941 */ /* 0x000fea0003800000 */
.L_x_138:
[----:B------:R-:W-:Y:S01]  /*4450*/  @!P3 IMAD R43, R43, R89, R88 ;  /* 0x000000592b2bb224 */ /* 0x000fe200078e0258 */
[----:B------:R-:W-:Y:S04]  /*4460*/  BSSY B1, `(.L_x_140) ;  /* 0x0000006000017945 */ /* 0x000fe80003800000 */
[----:B------:R0:W-:Y:S01]  /*4470*/  @!P3 STG.E.U8 desc[UR36][R10.64+0x21], R43 ;  /* 0x0000212b0a00b986 */ /* 0x0001e2000c101124 */
[----:B------:R-:W-:Y:S05]  /*4480*/  @P5 BRA `(.L_x_141) ;  /* 0x00000000000c5947 */ /* 0x000fea0003800000 */
[----:B--2---:R-:W0:Y:S02]  /*4490*/  LDG.E.U8 R91, desc[UR36][R4.64+0x28] ;  /* 0x00002824045b7981 */ /* 0x004e24000c1e1100 */
[----:B0-----:R-:W-:-:S05]  /*44a0*/  PRMT R7, R91, 0x8880, RZ ;  /* 0x000088805b077816 */ /* 0x001fca00000000ff */
[----:B------:R-:W-:-:S07]  /*44b0*/  IMAD R88, R7, R90, RZ ;  /* 0x0000005a07587224 */ /* 0x000fce00078e02ff */
.L_x_141:
[----:B------:R-:W-:Y:S05]  /*44c0*/  BSYNC B1 ;  /* 0x0000000000017941 */ /* 0x000fea0003800000 */
.L_x_140:
[----:B0-----:R-:W-:Y:S01]  /*44d0*/  @!P5 IMAD R7, R44, R89, R88 ;  /* 0x000000592c07d224 */ /* 0x001fe200078e0258 */
[----:B------:R-:W-:Y:S04]  /*44e0*/  BSSY B1, `(.L_x_142) ;  /* 0x0000006000017945 */ /* 0x000fe80003800000 */
[----:B------:R0:W-:Y:S01]  /*44f0*/  @!P5 STG.E.U8 desc[UR36][R8.64+0x28], R7 ;  /* 0x000028070800d986 */ /* 0x0001e2000c101124 */
[----:B------:R-:W-:Y:S05]  /*4500*/  @P1 BRA `(.L_x_143) ;  /* 0x00000000000c1947 */ /* 0x000fea0003800000 */
[----:B--2---:R-:W0:Y:S02]  /*4510*/  LDG.E.U8 R91, desc[UR36][R4.64+0x29] ;  /* 0x00002924045b7981 */ /* 0x004e24000c1e1100 */
[----:B0-----:R-:W-:-:S05]  /*4520*/  PRMT R7, R91, 0x8880, RZ ;  /* 0x000088805b077816 */ /* 0x001fca00000000ff */
[----:B------:R-:W-:-:S07]  /*4530*/  IMAD R88, R7, R90, RZ ;  /* 0x0000005a07587224 */ /* 0x000fce00078e02ff */
.L_x_143:
[----:B------:R-:W-:Y:S05]  /*4540*/  BSYNC B1 ;  /* 0x0000000000017941 */ /* 0x000fea0003800000 */
.L_x_142:
        /* <DEDUP_REMOVED lines=11> */
.L_x_145:
[----:B------:R-:W-:Y:S05]  /*4600*/  BSYNC B1 ;  /* 0x0000000000017941 */ /* 0x000fea0003800000 */
.L_x_144:
[----:B0-----:R-:W-:Y:S01]  /*4610*/  @!P4 IMAD R7, R46, R89, R88 ;  /* 0x000000592e07c224 */ /* 0x001fe200078e0258 */
[----:B------:R-:W-:Y:S04]  /*4620*/  BSSY B1, `(.L_x_146) ;  /* 0x0000006000017945 */ /* 0x000fe80003800000 */
[----:B------:R0:W-:Y:S01]  /*4630*/  @!P4 STG.E.U8 desc[UR36][R10.64+0x28], R7 ;  /* 0x000028070a00c986 */ /* 0x0001e2000c101124 */
[----:B------:R-:W-:Y:S05]  /*4640*/  @P3 BRA `(.L_x_147) ;  /* 0x00000000000c3947 */ /* 0x000fea0003800000 */
[----:B--2---:R-:W0:Y:S02]  /*4650*/  LDG.E.U8 R91, desc[UR36][R12.64+0x29] ;  /* 0x000029240c5b7981 */ /* 0x004e24000c1e1100 */
[----:B0-----:R-:W-:-:S05]  /*4660*/  PRMT R7, R91, 0x8880, RZ ;  /* 0x000088805b077816 */ /* 0x001fca00000000ff */
[----:B------:R-:W-:-:S07]  /*4670*/  IMAD R88, R7, R90, RZ ;  /* 0x0000005a07587224 */ /* 0x000fce00078e02ff */
.L_x_147:
[----:B------:R-:W-:Y:S05]  /*4680*/  BSYNC B1 ;  /* 0x0000000000017941 */ /* 0x000fea0003800000 */
.L_x_146:
[----:B------:R-:W-:Y:S01]  /*4690*/  @!P3 IMAD R47, R47, R89, R88 ;  /* 0x000000592f2fb224 */ /* 0x000fe200078e0258 */
[----:B------:R-:W-:Y:S04]  /*46a0*/  BSSY B1, `(.L_x_148) ;  /* 0x0000006000017945 */ /* 0x000fe80003800000 */
[----:B------:R0:W-:Y:S01]  /*46b0*/  @!P3 STG.E.U8 desc[UR36][R10.64+0x29], R47 ;  /* 0x0000292f0a00b986 */ /* 0x0001e2000c101124 */
[----:B------:R-:W-:Y:S05]  /*46c0*/  @P5 BRA `(.L_x_149) ;  /* 0x00000000000c5947 */ /* 0x000fea0003800000 */
[----:B--2---:R-:W0:Y:S02]  /*46d0*/  LDG.E.U8 R91, desc[UR36][R4.64+0x30] ;  /* 0x00003024045b7981 */ /* 0x004e24000c1e1100 */
[----:B0-----:R-:W-:-:S05]  /*46e0*/  PRMT R7, R91, 0x8880, RZ ;  /* 0x000088805b077816 */ /* 0x001fca00000000ff */
[----:B------:R-:W-:-:S07]  /*46f0*/  IMAD R88, R7, R90, RZ ;  /* 0x0000005a07587224 */ /* 0x000fce00078e02ff */
.L_x_149:
[----:B------:R-:W-:Y:S05]  /*4700*/  BSYNC B1 ;  /* 0x0000000000017941 */ /* 0x000fea0003800000 */
.L_x_148:
[----:B0-----:R-:W-:Y:S01]  /*4710*/  @!P5 IMAD R7, R48, R89, R88 ;  /* 0x000000593007d224 */ /* 0x001fe200078e0258 */
[----:B------:R-:W-:Y:S04]  /*4720*/  BSSY B1, `(.L_x_150) ;  /* 0x0000006000017945 */ /* 0x000fe80003800000 */
[----:B------:R0:W-:Y:S01]  /*4730*/  @!P5 STG.E.U8 desc[UR36][R8.64+0x30], R7 ;  /* 0x000030070800d986 */ /* 0x0001e2000c101124 */
[----:B------:R-:W-:Y:S05]  /*4740*/  @P1 BRA `(.L_x_151) ;  /* 0x00000000000c1947 */ /* 0x000fea0003800000 */
[----:B--2---:R-:W0:Y:S02]  /*4750*/  LDG.E.U8 R91, desc[UR36][R4.64+0x31] ;  /* 0x00003124045b7981 */ /* 0x004e24000c1e1100 */
[----:B0-----:R-:W-:-:S05]  /*4760*/  PRMT R7, R91, 0x8880, RZ ;  /* 0x000088805b077816 */ /* 0x001fca00000000ff */
[----:B------:R-:W-:-:S07]  /*4770*/  IMAD R88, R7, R90, RZ ;  /* 0x0000005a07587224 */ /* 0x000fce00078e02ff */
.L_x_151:
[----:B------:R-:W-:Y:S05]  /*4780*/  BSYNC B1 ;  /* 0x0000000000017941 */ /* 0x000fea0003800000 */
.L_x_150:
[----:B------:R-:W-:Y:S01]  /*4790*/  ISETP.LT.OR P4, PT, R3, 0x31, !P0 ;  /* 0x000000310300780c */ /* 0x000fe20004781670 */
[----:B------:R-:W-:Y:S01]  /*47a0*/  @!P1 IMAD R49, R49, R89, R88 ;  /* 0x0000005931319224 */ /* 0x000fe200078e0258 */
[----:B------:R-:W-:Y:S01]  /*47b0*/  BSSY B1, `(.L_x_152) ;  /* 0x000000a000017945 */ /* 0x000fe20003800000 */
[C---:B------:R-:W-:Y:S02]  /*47c0*/  ISETP.LT.OR P3, PT, R3.reuse, 0x32, !P0 ;  /* 0x000000320300780c */ /* 0x040fe40004761670 */
        /* <DEDUP_REMOVED lines=8> */
.L_x_153:
[----:B------:R-:W-:Y:S05]  /*4850*/  BSYNC B1 ;  /* 0x0000000000017941 */ /* 0x000fea0003800000 */
.L_x_152:
[----:B0-----:R-:W-:Y:S01]  /*4860*/  @!P4 IMAD R7, R50, R89, R88 ;  /* 0x000000593207c224 */ /* 0x001fe200078e0258 */
[----:B------:R-:W-:Y:S04]  /*4870*/  BSSY B1, `(.L_x_154) ;  /* 0x0000006000017945 */ /* 0x000fe80003800000 */
[----:B------:R0:W-:Y:S01]  /*4880*/  @!P4 STG.E.U8 desc[UR36][R10.64+0x30], R7 ;  /* 0x000030070a00c986 */ /* 0x0001e2000c101124 */
[----:B------:R-:W-:Y:S05]  /*4890*/  @P3 BRA `(.L_x_155) ;  /* 0x00000000000c3947 */ /* 0x000fea0003800000 */
[----:B--2---:R-:W0:Y:S02]  /*48a0*/  LDG.E.U8 R91, desc[UR36][R12.64+0x31] ;  /* 0x000031240c5b7981 */ /* 0x004e24000c1e1100 */
[----:B0-----:R-:W-:-:S05]  /*48b0*/  PRMT R7, R91, 0x8880, RZ ;  /* 0x000088805b077816 */ /* 0x001fca00000000ff */
[----:B------:R-:W-:-:S07]  /*48c0*/  IMAD R88, R7, R90, RZ ;  /* 0x0000005a07587224 */ /* 0x000fce00078e02ff */
.L_x_155:
[----:B------:R-:W-:Y:S05]  /*48d0*/  BSYNC B1 ;  /* 0x0000000000017941 */ /* 0x000fea0003800000 */
.L_x_154:
[----:B------:R-:W-:Y:S01]  /*48e0*/  @!P3 IMAD R51, R51, R89, R88 ;  /* 0x000000593333b224 */ /* 0x000fe200078e0258 */
[----:B------:R-:W-:Y:S04]  /*48f0*/  BSSY B1, `(.L_x_156) ;  /* 0x0000006000017945 */ /* 0x000fe80003800000 */
[----:B------:R0:W-:Y:S01]  /*4900*/  @!P3 STG.E.U8 desc[UR36][R10.64+0x31], R51 ;  /* 0x000031330a00b986 */ /* 0x0001e2000c101124 */
[----:B------:R-:W-:Y:S05]  /*4910*/  @P1 BRA `(.L_x_157) ;  /* 0x00000000000c1947 */ /* 0x000fea0003800000 */
[----:B--2---:R-:W0:Y:S02]  /*4920*/  LDG.E.U8 R91, desc[UR36][R4.64+0x38] ;  /* 0x00003824045b7981 */ /* 0x004e24000c1e1100 */
[----:B0-----:R-:W-:-:S05]  /*4930*/  PRMT R7, R91, 0x8880, RZ ;  /* 0x000088805b077816 */ /* 0x001fca00000000ff */
[----:B------:R-:W-:-:S07]  /*4940*/  IMAD R88, R7, R90, RZ ;  /* 0x0000005a07587224 */ /* 0x000fce00078e02ff */
.L_x_157:
[----:B------:R-:W-:Y:S05]  /*4950*/  BSYNC B1 ;  /* 0x0000000000017941 */ /* 0x000fea0003800000 */
.L_x_156:
[----:B0-----:R-:W-:Y:S01]  /*4960*/  @!P1 IMAD R7, R52, R89, R88 ;  /* 0x0000005934079224 */ /* 0x001fe200078e0258 */
[----:B------:R-:W-:Y:S04]  /*4970*/  BSSY B1, `(.L_x_158) ;  /* 0x0000006000017945 */ /* 0x000fe80003800000 */
[----:B------:R0:W-:Y:S01]  /*4980*/  @!P1 STG.E.U8 desc[UR36][R8.64+0x38], R7 ;  /* 0x0000380708009986 */ /* 0x0001e2000c101124 */
[----:B------:R-:W-:Y:S05]  /*4990*/  @P2 BRA `(.L_x_159) ;  /* 0x00000000000c2947 */ /* 0x000fea0003800000 */
[----:B--2---:R-:W0:Y:S02]  /*49a0*/  LDG.E.U8 R91, desc[UR36][R4.64+0x39] ;  /* 0x00003924045b7981 */ /* 0x004e24000c1e1100 */
[----:B0-----:R-:W-:-:S05]  /*49b0*/  PRMT R7, R91, 0x8880, RZ ;  /* 0x000088805b077816 */ /* 0x001fca00000000ff */
[----:B------:R-:W-:-:S07]  /*49c0*/  IMAD R88, R7, R90, RZ ;  /* 0x0000005a07587224 */ /* 0x000fce00078e02ff */
.L_x_159:
[----:B------:R-:W-:Y:S05]  /*49d0*/  BSYNC B1 ;  /* 0x0000000000017941 */ /* 0x000fea0003800000 */
.L_x_158:
[----:B------:R-:W-:Y:S01]  /*49e0*/  @!P2 IMAD R53, R53, R89, R88 ;  /* 0x000000593535a224 */ /* 0x000fe200078e0258 */
[----:B------:R-:W-:Y:S04]  /*49f0*/  BSSY B1, `(.L_x_160) ;  /* 0x0000006000017945 */ /* 0x000fe80003800000 */
[----:B------:R0:W-:Y:S01]  /*4a00*/  @!P2 STG.E.U8 desc[UR36][R8.64+0x39], R53 ;  /* 0x000039350800a986 */ /* 0x0001e2000c101124 */
[----:B------:R-:W-:Y:S05]  /*4a10*/  @P5 BRA `(.L_x_161) ;  /* 0x00000000000c5947 */ /* 0x000fea0003800000 */
[----:B--2---:R-:W2:Y:S02]  /*4a20*/  LDG.E.U8 R91, desc[UR36][R12.64+0x38] ;  /* 0x000038240c5b7981 */ /* 0x004ea4000c1e1100 */
[----:B--2---:R-:W-:-:S05]  /*4a30*/  PRMT R5, R91, 0x8880, RZ ;  /* 0x000088805b057816 */ /* 0x004fca00000000ff */
[----:B------:R-:W-:-:S07]  /*4a40*/  IMAD R88, R5, R90, RZ ;  /* 0x0000005a05587224 */ /* 0x000fce00078e02ff */
.L_x_161:
[----:B------:R-:W-:Y:S05]  /*4a50*/  BSYNC B1 ;  /* 0x0000000000017941 */ /* 0x000fea0003800000 */
.L_x_160:
[----:B------:R-:W-:Y:S01]  /*4a60*/  @!P5 IMAD R5, R54, R89, R88 ;  /* 0x000000593605d224 */ /* 0x000fe200078e0258 */
[----:B------:R-:W-:Y:S01]  /*4a70*/  ISETP.LT.OR P0, PT, R3, 0x3a, !P0 ;  /* 0x0000003a0300780c */ /* 0x000fe20004701670 */
[----:B------:R-:W-:Y:S03]  /*4a80*/  BSSY B1, `(.L_x_162) ;  /* 0x0000006000017945 */ /* 0x000fe60003800000 */
[----:B------:R0:W-:Y:S09]  /*4a90*/  @!P5 STG.E.U8 desc[UR36][R10.64+0x38], R5 ;  /* 0x000038050a00d986 */ /* 0x0001f2000c101124 */
[----:B------:R-:W-:Y:S05]  /*4aa0*/  @P0 BRA `(.L_x_163) ;  /* 0x00000000000c0947 */ /* 0x000fea0003800000 */
[----:B--2---:R-:W2:Y:S02]  /*4ab0*/  LDG.E.U8 R91, desc[UR36][R12.64+0x39] ;  /* 0x000039240c5b7981 */ /* 0x004ea4000c1e1100 */
[----:B--2---:R-:W-:-:S05]  /*4ac0*/  PRMT R3, R91, 0x8880, RZ ;  /* 0x000088805b037816 */ /* 0x004fca00000000ff */
[----:B------:R-:W-:-:S07]  /*4ad0*/  IMAD R88, R3, R90, RZ ;  /* 0x0000005a03587224 */ /* 0x000fce00078e02ff */
.L_x_163:
[----:B------:R-:W-:Y:S05]  /*4ae0*/  BSYNC B1 ;  /* 0x0000000000017941 */ /* 0x000fea0003800000 */
.L_x_162:
[----:B------:R-:W-:Y:S01]  /*4af0*/  IMAD R55, R55, R89, R88 ;  /* 0x0000005937377224 */ /* 0x000fe200078e0258 */
[----:B------:R-:W-:Y:S06]  /*4b00*/  @P0 BRA `(.L_x_164) ;  /* 0x0000000c00180947 */ /* 0x000fec0003800000 */
[----:B------:R0:W-:Y:S01]  /*4b10*/  STG.E.U8 desc[UR36][R10.64+0x39], R55 ;  /* 0x000039370a007986 */ /* 0x0001e2000c101124 */
[----:B------:R-:W-:Y:S05]  /*4b20*/  BRA `(.L_x_164) ;  /* 0x0000000c00107947 */ /* 0x000fea0003800000 */
.L_x_35:
[C---:B------:R-:W-:Y:S02]  /*4b30*/  ISETP.GE.AND P2, PT, R102.reuse, 0x1, PT ;  /* 0x000000016600780c */ /* 0x040fe40003f46270 */
[----:B------:R-:W-:Y:S02]  /*4b40*/  ISETP.GE.AND P1, PT, R102, 0x9, PT ;  /* 0x000000096600780c */ /* 0x000fe40003f26270 */
[C---:B------:R-:W-:Y:S02]  /*4b50*/  ISETP.LT.OR P4, PT, R3.reuse, 0x1, !P2 ;  /* 0x000000010300780c */ /* 0x040fe40005781670 */
[C---:B------:R-:W-:Y:S02]  /*4b60*/  ISETP.LT.OR P5, PT, R3.reuse, 0x2, !P2 ;  /* 0x000000020300780c */ /* 0x040fe400057a1670 */
[C---:B------:R-:W-:Y:S02]  /*4b70*/  ISETP.LT.OR P0, PT, R3.reuse, 0x1, !P1 ;  /* 0x000000010300780c */ /* 0x040fe40004f01670 */
[----:B------:R-:W-:-:S07]  /*4b80*/  ISETP.LT.OR P3, PT, R3, 0x2, !P1 ;  /* 0x000000020300780c */ /* 0x000fce0004f61670 */
[-C--:B------:R-:W-:Y:S02]  /*4b90*/  @!P4 IMAD R5, R56, R89.reuse, RZ ;  /* 0x000000593805c224 */ /* 0x080fe400078e02ff */
[-C--:B------:R-:W-:Y:S02]  /*4ba0*/  @!P5 IMAD R57, R57, R89.reuse, RZ ;  /* 0x000000593939d224 */ /* 0x080fe400078e02ff */
[-C--:B------:R-:W-:Y:S01]  /*4bb0*/  @!P0 IMAD R13, R58, R89.reuse, RZ ;  /* 0x000000593a0d8224 */ /* 0x080fe200078e02ff */
[----:B------:R0:W-:Y:S01]  /*4bc0*/  @!P4 STG.E.U8 desc[UR36][R94.64], R5 ;  /* 0x000000055e00c986 */ /* 0x0001e2000c101124 */
[----:B------:R-:W-:Y:S01]  /*4bd0*/  ISETP.LT.OR P4, PT, R3, 0x9, !P2 ;  /* 0x000000090300780c */ /* 0x000fe20005781670 */
[----:B------:R-:W-:Y:S02]  /*4be0*/  @!P3 IMAD R59, R59, R89, RZ ;  /* 0x000000593b3bb224 */ /* 0x000fe400078e02ff */
[----:B------:R-:W-:Y:S01]  /*4bf0*/  @!P5 STG.E.U8 desc[UR36][R94.64+0x1], R57 ;  /* 0x000001395e00d986 */ /* 0x000fe2000c101124 */
[----:B------:R-:W-:-:S03]  /*4c00*/  ISETP.LT.OR P5, PT, R3, 0xa, !P2 ;  /* 0x0000000a0300780c */ /* 0x000fc600057a1670 */
[----:B------:R1:W-:Y:S01]  /*4c10*/  @!P0 STG.E.U8 desc[UR36][R6.64], R13 ;  /* 0x0000000d06008986 */ /* 0x0003e2000c101124 */
[----:B------:R-:W-:-:S03]  /*4c20*/  ISETP.LT.OR P0, PT, R3, 0x9, !P1 ;  /* 0x000000090300780c */ /* 0x000fc60004f01670 */
[----:B------:R-:W-:Y:S01]  /*4c30*/  @!P3 STG.E.U8 desc[UR36][R6.64+0x1], R59 ;  /* 0x0000013b0600b986 */ /* 0x000fe2000c101124 */
[----:B------:R-:W-:Y:S01]  /*4c40*/  ISETP.LT.OR P3, PT, R3, 0xa, !P1 ;  /* 0x0000000a0300780c */ /* 0x000fe20004f61670 */
[----:B------:R-:W-:-:S04]  /*4c50*/  @!P4 IMAD R15, R60, R89, RZ ;  /* 0x000000593c0fc224 */ /* 0x000fc800078e02ff */
[-C--:B------:R-:W-:Y:S01]  /*4c60*/  @!P5 IMAD R61, R61, R89.reuse, RZ ;  /* 0x000000593d3dd224 */ /* 0x080fe200078e02ff */
[----:B------:R3:W-:Y:S01]  /*4c70*/  @!P4 STG.E.U8 desc[UR36][R94.64+0x8], R15 ;  /* 0x0000080f5e00c986 */ /* 0x0007e2000c101124 */
[C---:B------:R-:W-:Y:S02]  /*4c80*/  ISETP.LT.OR P4, PT, R3.reuse, 0x11, !P2 ;  /* 0x000000110300780c */ /* 0x040fe40005781670 */
[-C--:B0-----:R-:W-:Y:S01]  /*4c90*/  @!P0 IMAD R5, R62, R89.reuse, RZ ;  /* 0x000000593e058224 */ /* 0x081fe200078e02ff */
[----:B------:R-:W-:Y:S01]  /*4ca0*/  @!P5 STG.E.U8 desc[UR36][R94.64+0x9], R61 ;  /* 0x0000093d5e00d986 */ /* 0x000fe2000c101124 */
[----:B------:R-:W-:Y:S02]  /*4cb0*/  ISETP.LT.OR P5, PT, R3, 0x12, !P2 ;  /* 0x000000120300780c */ /* 0x000fe400057a1670 */
[----:B------:R-:W-:Y:S01]  /*4cc0*/  @!P3 IMAD R63, R63, R89, RZ ;  /* 0x000000593f3fb224 */ /* 0x000fe200078e02ff */
[----:B------:R0:W-:Y:S01]  /*4cd0*/  @!P0 STG.E.U8 desc[UR36][R6.64+0x8], R5 ;  /* 0x0000080506008986 */ /* 0x0001e2000c101124 */
[----:B------:R-:W-:-:S03]  /*4ce0*/  ISETP.LT.OR P0, PT, R3, 0x11, !P1 ;  /* 0x000000110300780c */ /* 0x000fc60004f01670 */
[----:B------:R-:W-:Y:S01]  /*4cf0*/  @!P3 STG.E.U8 desc[UR36][R6.64+0x9], R63 ;  /* 0x0000093f0600b986 */ /* 0x000fe2000c101124 */
[----:B------:R-:W-:Y:S01]  /*4d00*/  ISETP.LT.OR P3, PT, R3, 0x12, !P1 ;  /* 0x000000120300780c */ /* 0x000fe20004f61670 */
[----:B-1----:R-:W-:-:S04]  /*4d10*/  @!P4 IMAD R13, R64, R89, RZ ;  /* 0x00000059400dc224 */ /* 0x002fc800078e02ff */
[-C--:B------:R-:W-:Y:S01]  /*4d20*/  @!P5 IMAD R65, R65, R89.reuse, RZ ;  /* 0x000000594141d224 */ /* 0x080fe200078e02ff */
[----:B------:R1:W-:Y:S01]  /*4d30*/  @!P4 STG.E.U8 desc[UR36][R94.64+0x10], R13 ;  /* 0x0000100d5e00c986 */ /* 0x0003e2000c101124 */
[C---:B------:R-:W-:Y:S02]  /*4d40*/  ISETP.LT.OR P4, PT, R3.reuse, 0x19, !P2 ;  /* 0x000000190300780c */ /* 0x040fe40005781670 */
[-C--:B---3--:R-:W-:Y:S01]  /*4d50*/  @!P0 IMAD R15, R66, R89.reuse, RZ ;  /* 0x00000059420f8224 */ /* 0x088fe200078e02ff */
[----:B------:R-:W-:Y:S01]  /*4d60*/  @!P5 STG.E.U8 desc[UR36][R94.64+0x11], R65 ;  /* 0x000011415e00d986 */ /* 0x000fe2000c101124 */
[----:B------:R-:W-:Y:S02]  /*4d70*/  ISETP.LT.OR P5, PT, R3, 0x1a, !P2 ;  /* 0x0000001a0300780c */ /* 0x000fe400057a1670 */
[----:B------:R-:W-:Y:S01]  /*4d80*/  @!P3 IMAD R67, R67, R89, RZ ;  /* 0x000000594343b224 */ /* 0x000fe200078e02ff */
[----:B------:R3:W-:Y:S01]  /*4d90*/  @!P0 STG.E.U8 desc[UR36][R6.64+0x10], R15 ;  /* 0x0000100f06008986 */ /* 0x0007e2000c101124 */
[----:B------:R-:W-:-:S03]  /*4da0*/  ISETP.LT.OR P0, PT, R3, 0x19, !P1 ;  /* 0x000000190300780c */ /* 0x000fc60004f01670 */
[----:B------:R-:W-:Y:S01]  /*4db0*/  @!P3 STG.E.U8 desc[UR36][R6.64+0x11], R67 ;  /* 0x000011430600b986 */ /* 0x000fe2000c101124 */
[----:B------:R-:W-:Y:S01]  /*4dc0*/  ISETP.LT.OR P3, PT, R3, 0x1a, !P1 ;  /* 0x0000001a0300780c */ /* 0x000fe20004f61670 */
[----:B0-----:R-:W-:-:S04]  /*4dd0*/  @!P4 IMAD R5, R68, R89, RZ ;  /* 0x000000594405c224 */ /* 0x001fc800078e02ff */
[-C--:B------:R-:W-:Y:S01]  /*4de0*/  @!P5 IMAD R69, R69, R89.reuse, RZ ;  /* 0x000000594545d224 */ /* 0x080fe200078e02ff */
[----:B------:R0:W-:Y:S01]  /*4df0*/  @!P4 STG.E.U8 desc[UR36][R94.64+0x18], R5 ;  /* 0x000018055e00c986 */ /* 0x0001e2000c101124 */
[C---:B------:R-:W-:Y:S02]  /*4e00*/  ISETP.LT.OR P4, PT, R3.reuse, 0x21, !P2 ;  /* 0x000000210300780c */ /* 0x040fe40005781670 */
[-C--:B-1----:R-:W-:Y:S01]  /*4e10*/  @!P0 IMAD R13, R70, R89.reuse, RZ ;  /* 0x00000059460d8224 */ /* 0x082fe200078e02ff */
[----:B------:R-:W-:Y:S01]  /*4e20*/  @!P5 STG.E.U8 desc[UR36][R94.64+0x19], R69 ;  /* 0x000019455e00d986 */ /* 0x000fe2000c101124 */
[----:B------:R-:W-:Y:S02]  /*4e30*/  ISETP.LT.OR P5, PT, R3, 0x22, !P2 ;  /* 0x000000220300780c */ /* 0x000fe400057a1670 */
[----:B------:R-:W-:Y:S01]  /*4e40*/  @!P3 IMAD R71, R71, R89, RZ ;  /* 0x000000594747b224 */ /* 0x000fe200078e02ff */
[----:B------:R1:W-:Y:S01]  /*4e50*/  @!P0 STG.E.U8 desc[UR36][R6.64+0x18], R13 ;  /* 0x0000180d06008986 */ /* 0x0003e2000c101124 */
[----:B------:R-:W-:-:S03]  /*4e60*/  ISETP.LT.OR P0, PT, R3, 0x21, !P1 ;  /* 0x000000210300780c */ /* 0x000fc60004f01670 */
[----:B------:R-:W-:Y:S01]  /*4e70*/  @!P3 STG.E.U8 desc[UR36][R6.64+0x19], R71 ;  /* 0x000019470600b986 */ /* 0x000fe2000c101124 */
[----:B------:R-:W-:Y:S01]  /*4e80*/  ISETP.LT.OR P3, PT, R3, 0x22, !P1 ;  /* 0x000000220300780c */ /* 0x000fe20004f61670 */
[----:B---3--:R-:W-:-:S04]  /*4e90*/  @!P4 IMAD R15, R72, R89, RZ ;  /* 0x00000059480fc224 */ /* 0x008fc800078e02ff */
        /* <DEDUP_REMOVED lines=32> */
[----:B------:R-:W-:-:S02]  /*50a0*/  ISETP.GE.AND P0, PT, R102, 0x81, PT ;  /* 0x000000816600780c */ /* 0x000fc40003f06270 */
[C---:B------:R-:W-:Y:S01]  /*50b0*/  ISETP.LT.OR P5, PT, R3.reuse, 0x39, !P1 ;  /* 0x000000390300780c */ /* 0x040fe20004fa1670 */
[----:B------:R-:W-:Y:S01]  /*50c0*/  @!P3 STG.E.U8 desc[UR36][R6.64+0x31], R83 ;  /* 0x000031530600b986 */ /* 0x000fe2000c101124 */
[C---:B------:R-:W-:Y:S01]  /*50d0*/  ISETP.LT.OR P1, PT, R3.reuse, 0x3a, !P1 ;  /* 0x0000003a0300780c */ /* 0x040fe20004f21670 */
[----:B---3--:R-:W-:Y:S01]  /*50e0*/  @!P4 IMAD R15, R84, R89, RZ ;  /* 0x00000059540fc224 */ /* 0x008fe200078e02ff */
[----:B------:R-:W-:-:S03]  /*50f0*/  ISETP.LT.OR P3, PT, R3, 0x1, !P0 ;  /* 0x000000010300780c */ /* 0x000fc60004761670 */
[----:B------:R-:W-:Y:S01]  /*5100*/  @!P2 IMAD R85, R85, R89, RZ ;  /* 0x000000595555a224 */ /* 0x000fe200078e02ff */
[----:B------:R-:W-:Y:S01]  /*5110*/  @!P4 STG.E.U8 desc[UR36][R94.64+0x38], R15 ;  /* 0x0000380f5e00c986 */ /* 0x000fe2000c101124 */
[----:B------:R-:W-:-:S03]  /*5120*/  ISETP.LT.OR P4, PT, R3, 0x2, !P0 ;  /* 0x000000020300780c */ /* 0x000fc60004781670 */
[----:B------:R-:W-:Y:S01]  /*5130*/  @!P2 STG.E.U8 desc[UR36][R94.64+0x39], R85 ;  /* 0x000039555e00a986 */ /* 0x000fe2000c101124 */
[-C--:B0-----:R-:W-:Y:S01]  /*5140*/  @!P5 IMAD R5, R86, R89.reuse, RZ ;  /* 0x000000595605d224 */ /* 0x081fe200078e02ff */
[----:B------:R-:W-:Y:S01]  /*5150*/  ISETP.GE.AND P2, PT, R102, 0x89, PT ;  /* 0x000000896600780c */ /* 0x000fe20003f46270 */
[-C--:B------:R-:W-:Y:S02]  /*5160*/  @!P1 IMAD R87, R87, R89.reuse, RZ ;  /* 0x0000005957579224 */ /* 0x080fe400078e02ff */
[----:B-1----:R-:W-:Y:S01]  /*5170*/  @!P3 IMAD R13, R24, R89, RZ ;  /* 0x00000059180db224 */ /* 0x002fe200078e02ff */
[----:B------:R0:W-:Y:S01]  /*5180*/  @!P5 STG.E.U8 desc[UR36][R6.64+0x38], R5 ;  /* 0x000038050600d986 */ /* 0x0001e2000c101124 */
[----:B------:R-:W-:-:S03]  /*5190*/  ISETP.LT.OR P5, PT, R3, 0x1, !P2 ;  /* 0x000000010300780c */ /* 0x000fc600057a1670 */
[----:B------:R-:W-:Y:S01]  /*51a0*/  @!P4 IMAD R25, R25, R89, RZ ;  /* 0x000000591919c224 */ /* 0x000fe200078e02ff */
[----:B------:R-:W-:Y:S01]  /*51b0*/  @!P1 STG.E.U8 desc[UR36][R6.64+0x39], R87 ;  /* 0x0000395706009986 */ /* 0x000fe2000c101124 */
[----:B------:R-:W-:-:S03]  /*51c0*/  ISETP.LT.OR P1, PT, R3, 0x2, !P2 ;  /* 0x000000020300780c */ /* 0x000fc60005721670 */
[----:B------:R-:W-:Y:S01]  /*51d0*/  @!P3 STG.E.U8 desc[UR36][R8.64], R13 ;  /* 0x0000000d0800b986 */ /* 0x000fe2000c101124 */
[----:B------:R-:W-:-:S03]  /*51e0*/  ISETP.LT.OR P3, PT, R3, 0x9, !P0 ;  /* 0x000000090300780c */ /* 0x000fc60004761670 */
[----:B------:R-:W-:Y:S01]  /*51f0*/  @!P4 STG.E.U8 desc[UR36][R8.64+0x1], R25 ;  /* 0x000001190800c986 */ /* 0x000fe2000c101124 */
[----:B------:R-:W-:Y:S01]  /*5200*/  ISETP.LT.OR P4, PT, R3, 0xa, !P0 ;  /* 0x0000000a0300780c */ /* 0x000fe20004781670 */
[----:B0-----:R-:W-:-:S04]  /*5210*/  @!P5 IMAD R5, R26, R89, RZ ;  /* 0x000000591a05d224 */ /* 0x001fc800078e02ff */
[-C--:B------:R-:W-:Y:S01]  /*5220*/  @!P1 IMAD R27, R27, R89.reuse, RZ ;  /* 0x000000591b1b9224 */ /* 0x080fe200078e02ff */
[----:B------:R0:W-:Y:S01]  /*5230*/  @!P5 STG.E.U8 desc[UR36][R10.64], R5 ;  /* 0x000000050a00d986 */ /* 0x0001e2000c101124 */
[C---:B------:R-:W-:Y:S02]  /*5240*/  ISETP.LT.OR P5, PT, R3.reuse, 0x9, !P2 ;  /* 0x000000090300780c */ /* 0x040fe400057a1670 */
[-C--:B------:R-:W-:Y:S01]  /*5250*/  @!P3 IMAD R15, R28, R89.reuse, RZ ;  /* 0x000000591c0fb224 */ /* 0x080fe200078e02ff */
[----:B------:R-:W-:Y:S01]  /*5260*/  @!P1 STG.E.U8 desc[UR36][R10.64+0x1], R27 ;  /* 0x0000011b0a009986 */ /* 0x000fe2000c101124 */
[----:B------:R-:W-:Y:S02]  /*5270*/  ISETP.LT.OR P1, PT, R3, 0xa, !P2 ;  /* 0x0000000a0300780c */ /* 0x000fe40005721670 */
[----:B------:R-:W-:Y:S01]  /*5280*/  @!P4 IMAD R29, R29, R89, RZ ;  /* 0x000000591d1dc224 */ /* 0x000fe200078e02ff */
        /* <DEDUP_REMOVED lines=40> */
[----:B-1----:R-:W-:-:S04]  /*5510*/  @!P5 IMAD R13, R42, R89, RZ ;  /* 0x000000592a0dd224 */ /* 0x002fc800078e02ff */
        /* <DEDUP_REMOVED lines=12> */
[----:B------:R-:W-:-:S04]  /*55e0*/  @!P1 IMAD R7, R46, R89, RZ ;  /* 0x000000592e079224 */ /* 0x000fc800078e02ff */
[-C--:B------:R-:W-:Y:S01]  /*55f0*/  @!P3 IMAD R47, R47, R89.reuse, RZ ;  /* 0x000000592f2fb224 */ /* 0x080fe200078e02ff */
[----:B------:R1:W-:Y:S01]  /*5600*/  @!P1 STG.E.U8 desc[UR36][R10.64+0x28], R7 ;  /* 0x000028070a009986 */ /* 0x0003e2000c101124 */
[----:B------:R-:W-:Y:S02]  /*5610*/  ISETP.LT.OR P1, PT, R3, 0x31, !P2 ;  /* 0x000000310300780c */ /* 0x000fe40005721670 */
[----:B------:R-:W-:Y:S01]  /*5620*/  @!P4 IMAD R49, R49, R89, RZ ;  /* 0x000000593131c224 */ /* 0x000fe200078e02ff */
[----:B------:R3:W-:Y:S01]  /*5630*/  @!P3 STG.E.U8 desc[UR36][R10.64+0x29], R47 ;  /* 0x0000292f0a00b986 */ /* 0x0007e2000c101124 */
[C---:B------:R-:W-:Y:S02]  /*5640*/  ISETP.LT.OR P3, PT, R3.reuse, 0x39, !P0 ;  /* 0x000000390300780c */ /* 0x040fe40004761670 */
[C---:B------:R-:W-:Y:S01]  /*5650*/  ISETP.LT.OR P0, PT, R3.reuse, 0x3a, !P0 ;  /* 0x0000003a0300780c */ /* 0x040fe20004701670 */
[----:B------:R3:W-:Y:S01]  /*5660*/  @!P4 STG.E.U8 desc[UR36][R8.64+0x31], R49 ;  /* 0x000031310800c986 */ /* 0x0007e2000c101124 */
[----:B------:R-:W-:-:S03]  /*5670*/  ISETP.LT.OR P4, PT, R3, 0x32, !P2 ;  /* 0x000000320300780c */ /* 0x000fc60005781670 */
[----:B------:R3:W-:Y:S01]  /*5680*/  @!P5 STG.E.U8 desc[UR36][R8.64+0x30], R13 ;  /* 0x0000300d0800d986 */ /* 0x0007e2000c101124 */
[C---:B------:R-:W-:Y:S02]  /*5690*/  ISETP.LT.OR P5, PT, R3.reuse, 0x39, !P2 ;  /* 0x000000390300780c */ /* 0x040fe400057a1670 */
[----:B------:R-:W-:Y:S01]  /*56a0*/  ISETP.LT.OR P2, PT, R3, 0x3a, !P2 ;  /* 0x0000003a0300780c */ /* 0x000fe20005741670 */
[-C--:B------:R-:W-:Y:S02]  /*56b0*/  @!P1 IMAD R3, R50, R89.reuse, RZ ;  /* 0x0000005932039224 */ /* 0x080fe400078e02ff */
[-C--:B0-----:R-:W-:Y:S02]  /*56c0*/  @!P3 IMAD R5, R52, R89.reuse, RZ ;  /* 0x000000593405b224 */ /* 0x081fe400078e02ff */
[-C--:B------:R-:W-:Y:S01]  /*56d0*/  @!P0 IMAD R53, R53, R89.reuse, RZ ;  /* 0x0000005935358224 */ /* 0x080fe200078e02ff */
[----:B------:R3:W-:Y:S01]  /*56e0*/  @!P1 STG.E.U8 desc[UR36][R10.64+0x30], R3 ;  /* 0x000030030a009986 */ /* 0x0007e2000c101124 */
[----:B------:R-:W-:-:S04]  /*56f0*/  @!P4 IMAD R51, R51, R89, RZ ;  /* 0x000000593333c224 */ /* 0x000fc800078e02ff */
[-C--:B-1----:R-:W-:Y:S01]  /*5700*/  @!P5 IMAD R7, R54, R89.reuse, RZ ;  /* 0x000000593607d224 */ /* 0x082fe200078e02ff */
[----:B------:R3:W-:Y:S01]  /*5710*/  @!P4 STG.E.U8 desc[UR36][R10.64+0x31], R51 ;  /* 0x000031330a00c986 */ /* 0x0007e2000c101124 */
[----:B------:R-:W-:-:S03]  /*5720*/  @!P2 IMAD R55, R55, R89, RZ ;  /* 0x000000593737a224 */ /* 0x000fc600078e02ff */
[----:B------:R3:W-:Y:S04]  /*5730*/  @!P3 STG.E.U8 desc[UR36][R8.64+0x38], R5 ;  /* 0x000038050800b986 */ /* 0x0007e8000c101124 */
[----:B------:R3:W-:Y:S04]  /*5740*/  @!P0 STG.E.U8 desc[UR36][R8.64+0x39], R53 ;  /* 0x0000393508008986 */ /* 0x0007e8000c101124 */
[----:B------:R3:W-:Y:S04]  /*5750*/  @!P5 STG.E.U8 desc[UR36][R10.64+0x38], R7 ;  /* 0x000038070a00d986 */ /* 0x0007e8000c101124 */
[----:B------:R3:W-:Y:S02]  /*5760*/  @!P2 STG.E.U8 desc[UR36][R10.64+0x39], R55 ;  /* 0x000039370a00a986 */ /* 0x0007e4000c101124 */
.L_x_164:
[----:B------:R-:W-:Y:S05]  /*5770*/  BSYNC B0 ;  /* 0x0000000000007941 */ /* 0x000fea0003800000 */
.L_x_34:
[----:B------:R-:W-:Y:S01]  /*5780*/  ULDC UR4, c[0x0][0xc] ;  /* 0x0000030000047ab9 */ /* 0x000fe20000000800 */
[----:B------:R-:W-:Y:S01]  /*5790*/  ULDC UR5, c[0x0][0x10] ;  /* 0x0000040000057ab9 */ /* 0x000fe20000000800 */
[----:B---3--:R-:W3:Y:S01]  /*57a0*/  LDC R3, c[0x0][0x14] ;  /* 0x00000500ff037b82 */ /* 0x008ee20000000800 */
[----:B------:R-:W-:Y:S01]  /*57b0*/  UIMAD.WIDE.U32 UR4, UR4, UR5, URZ ;  /* 0x00000005040472a5 */ /* 0x000fe2000f8e003f */
[----:B------:R-:W-:Y:S02]  /*57c0*/  IMAD.MOV.U32 R93, RZ, RZ, -0x1 ;  /* 0xffffffffff5d7424 */ /* 0x000fe400078e00ff */
[----:B------:R-:W-:-:S03]  /*57d0*/  IMAD.MOV.U32 R88, RZ, RZ, -0x1 ;  /* 0xffffffffff587424 */ /* 0x000fc600078e00ff */
[----:B---3--:R-:W-:-:S04]  /*57e0*/  IMAD.WIDE.U32 R16, R3, UR4, R16 ;  /* 0x0000000403107c25 */ /* 0x008fc8000f8e0010 */
[----:B------:R-:W-:Y:S01]  /*57f0*/  IMAD R3, R3, UR5, RZ ;  /* 0x0000000503037c24 */ /* 0x000fe2000f8e02ff */
[----:B------:R-:W-:Y:S02]  /*5800*/  ULDC.64 UR4, c[0x0][0x650] ;  /* 0x0001940000047ab9 */ /* 0x000fe40000000a00 */
[----:B------:R-:W-:Y:S01]  /*5810*/  ISETP.GE.U32.AND P0, PT, R16, UR4, PT ;  /* 0x0000000410007c0c */ /* 0x000fe2000bf06070 */
[--C-:B------:R-:W-:Y:S01]  /*5820*/  IMAD.IADD R17, R17, 0x1, R3.reuse ;  /* 0x0000000111117824 */ /* 0x100fe200078e0203 */
[----:B------:R-:W-:-:S04]  /*5830*/  PRMT R3, RZ, 0x7610, R3 ;  /* 0x00007610ff037816 */ /* 0x000fc80000000003 */
[----:B------:R-:W-:-:S13]  /*5840*/  ISETP.GE.U32.AND.EX P0, PT, R17, UR5, PT, P0 ;  /* 0x0000000511007c0c */ /* 0x000fda000bf06100 */
[----:B------:R-:W-:Y:S05]  /*5850*/  @P0 BRA `(.L_x_165) ;  /* 0x0000000400640947 */ /* 0x000fea0003800000 */
[----:B------:R-:W3:Y:S01]  /*5860*/  S2R R12, SR_CTAID.X ;  /* 0x00000000000c7919 */ /* 0x000ee20000002500 */
[----:B0-----:R-:W0:Y:S01]  /*5870*/  LDC.64 R10, c[0x0][0x628] ;  /* 0x00018a00ff0a7b82 */ /* 0x001e220000000a00 */
[----:B------:R-:W-:Y:S01]  /*5880*/  ULDC UR4, c[0x0][0x150] ;  /* 0x0000540000047ab9 */ /* 0x000fe20000000800 */
[----:B------:R-:W-:Y:S01]  /*5890*/  IMAD.MOV.U32 R8, RZ, RZ, R16 ;  /* 0x000000ffff087224 */ /* 0x000fe200078e0010 */
[----:B------:R-:W0:Y:S01]  /*58a0*/  S2R R24, SR_CTAID.Y ;  /* 0x0000000000187919 */ /* 0x000e220000002600 */
[----:B------:R-:W-:-:S04]  /*58b0*/  IMAD.MOV.U32 R9, RZ, RZ, R17 ;  /* 0x000000ffff097224 */ /* 0x000fc800078e0011 */
[----:B------:R-:W1:Y:S08]  /*58c0*/  LDC R21, c[0x0][0x144] ;  /* 0x00005100ff157b82 */ /* 0x000e700000000800 */
[----:B------:R-:W1:Y:S08]  /*58d0*/  LDC R0, c[0x0][0x630] ;  /* 0x00018c00ff007b82 */ /* 0x000e700000000800 */
[----:B------:R-:W1:Y:S01]  /*58e0*/  LDC.64 R14, c[0x0][0x620] ;  /* 0x00018800ff0e7b82 */ /* 0x000e620000000a00 */
[----:B0-----:R-:W-:-:S04]  /*58f0*/  ISETP.NE.U32.AND P0, PT, R10, RZ, PT ;  /* 0x000000ff0a00720c */ /* 0x001fc80003f05070 */
[----:B------:R-:W-:Y:S02]  /*5900*/  ISETP.NE.AND.EX P0, PT, R11, RZ, PT, P0 ;  /* 0x000000ff0b00720c */ /* 0x000fe40003f05300 */
[----:B---3--:R-:W-:-:S05]  /*5910*/  I2FP.F32.U32 R3, R12 ;  /* 0x0000000c00037245 */ /* 0x008fca0000201000 */
[----:B------:R-:W-:-:S04]  /*5920*/  FMUL R3, R3, UR4 ;  /* 0x0000000403037c20 */ /* 0x000fc80008400000 */
[----:B------:R0:W3:Y:S02]  /*5930*/  F2I.U32.TRUNC.NTZ R20, R3 ;  /* 0x0000000300147305 */ /* 0x0000e4000020f000 */
[----:B------:R-:W-:Y:S05]  /*5940*/  @!P0 BRA `(.L_x_166) ;  /* 0x0000000000288947 */ /* 0x000fea0003800000 */
[----:B0-----:R-:W0:Y:S02]  /*5950*/  LDC R3, c[0x0][0x634] ;  /* 0x00018d00ff037b82 */ /* 0x001e240000000800 */
        /* <DEDUP_REMOVED lines=9> */
.L_x_166:
[----:B------:R-:W2:Y:S01]  /*59f0*/  LDC.64 R28, c[0x0][0x640] ;  /* 0x00019000ff1c7b82 */ /* 0x000ea20000000a00 */
[-CC-:B-1----:R-:W-:Y:S01]  /*5a00*/  SHF.R.U64 R88, R8, R0.reuse, R9.reuse ;  /* 0x0000000008587219 */ /* 0x182fe20000001209 */
[----:B---3--:R-:W-:Y:S01]  /*5a10*/  IMAD.MOV R20, RZ, RZ, -R20 ;  /* 0x000000ffff147224 */ /* 0x008fe200078e0a14 */
[----:B------:R-:W-:Y:S01]  /*5a20*/  SHF.R.U32.HI R0, RZ, R0, R9 ;  /* 0x00000000ff007219 */ /* 0x000fe20000011609 */
[----:B------:R-:W-:Y:S01]  /*5a30*/  ULDC UR4, c[0x0][0x154] ;  /* 0x0000550000047ab9 */ /* 0x000fe20000000800 */
[----:B0-----:R-:W-:Y:S01]  /*5a40*/  IADD3 R3, P0, RZ, -R88, RZ ;  /* 0x80000058ff037210 */ /* 0x001fe20007f1e0ff */
[----:B------:R-:W-:Y:S02]  /*5a50*/  IMAD R21, R21, R20, R12 ;  /* 0x0000001415157224 */ /* 0x000fe400078e020c */
[----:B------:R-:W0:Y:S01]  /*5a60*/  LDC R6, c[0x0][0x618] ;  /* 0x00018600ff067b82 */ /* 0x000e220000000800 */
[----:B------:R-:W-:Y:S02]  /*5a70*/  IMAD.MOV.U32 R7, RZ, RZ, 0x1 ;  /* 0x00000001ff077424 */ /* 0x000fe400078e00ff */
[----:B------:R-:W-:-:S04]  /*5a80*/  IMAD.X R5, RZ, RZ, ~R0, P0 ;  /* 0x000000ffff057224 */ /* 0x000fc800000e0e00 */
[-C--:B------:R-:W-:Y:S01]  /*5a90*/  IMAD R0, R5, R14.reuse, RZ ;  /* 0x0000000e05007224 */ /* 0x080fe200078e02ff */
[----:B------:R-:W1:Y:S01]  /*5aa0*/  LDC R8, c[0x0][0x608] ;  /* 0x00018200ff087b82 */ /* 0x000e620000000800 */
[----:B------:R-:W-:-:S04]  /*5ab0*/  IMAD.WIDE.U32 R4, R3, R14, R16 ;  /* 0x0000000e03047225 */ /* 0x000fc800078e0010 */
[----:B------:R-:W-:Y:S01]  /*5ac0*/  IMAD R3, R3, R15, R0 ;  /* 0x0000000f03037224 */ /* 0x000fe200078e0200 */
[----:B------:R-:W-:Y:S02]  /*5ad0*/  I2FP.F32.U32 R0, R24 ;  /* 0x0000001800007245 */ /* 0x000fe40000201000 */
[----:B------:R-:W3:Y:S01]  /*5ae0*/  LDC R26, c[0x0][0x658] ;  /* 0x00019600ff1a7b82 */ /* 0x000ee20000000800 */
[----:B------:R-:W-:Y:S01]  /*5af0*/  IMAD.IADD R3, R5, 0x1, R3 ;  /* 0x0000000105037824 */ /* 0x000fe200078e0203 */
[----:B--2---:R-:W-:Y:S01]  /*5b00*/  ISETP.NE.U32.AND P0, PT, R28, RZ, PT ;  /* 0x000000ff1c00720c */ /* 0x004fe20003f05070 */
[----:B------:R-:W-:Y:S01]  /*5b10*/  FMUL R0, R0, UR4 ;  /* 0x0000000400007c20 */ /* 0x000fe20008400000 */
[----:B------:R-:W-:Y:S02]  /*5b20*/  IMAD.MOV.U32 R5, RZ, RZ, -0x1 ;  /* 0xffffffffff057424 */ /* 0x000fe400078e00ff */
[----:B------:R-:W-:Y:S01]  /*5b30*/  ISETP.NE.AND.EX P0, PT, R29, RZ, PT, P0 ;  /* 0x000000ff1d00720c */ /* 0x000fe20003f05300 */
[----:B------:R2:W2:Y:S01]  /*5b40*/  F2I.U32.TRUNC.NTZ R13, R0 ;  /* 0x00000000000d7305 */ /* 0x0004a2000020f000 */
[----:B------:R-:W2:Y:S01]  /*5b50*/  LDC R15, c[0x0][0x148] ;  /* 0x00005200ff0f7b82 */ /* 0x000ea20000000800 */
[----:B0-----:R-:W-:-:S02]  /*5b60*/  SHF.R.U64 R12, R4, R6, R3 ;  /* 0x00000006040c7219 */ /* 0x001fc40000001203 */
[----:B------:R-:W-:-:S05]  /*5b70*/  SHF.R.U32.HI R3, RZ, R6, R3 ;  /* 0x00000006ff037219 */ /* 0x000fca0000011603 */
[----:B------:R-:W0:Y:S01]  /*5b80*/  LDC R20, c[0x0][0x600] ;  /* 0x00018000ff147b82 */ /* 0x000e220000000800 */
[-CC-:B-1----:R-:W-:Y:S02]  /*5b90*/  SHF.R.U64 R10, R12, R8.reuse, R3.reuse ;  /* 0x000000080c0a7219 */ /* 0x182fe40000001203 */
[----:B------:R-:W-:-:S05]  /*5ba0*/  SHF.R.U32.HI R3, RZ, R8, R3 ;  /* 0x00000008ff037219 */ /* 0x000fca0000011603 */
[----:B------:R-:W1:Y:S01]  /*5bb0*/  LDC R27, c[0x0][0x648] ;  /* 0x00019200ff1b7b82 */ /* 0x000e620000000800 */
[-C--:B---3--:R-:W-:Y:S02]  /*5bc0*/  SHF.L.U32 R4, R5, R26.reuse, RZ ;  /* 0x0000001a05047219 */ /* 0x088fe400000006ff */
[-CC-:B------:R-:W-:Y:S02]  /*5bd0*/  SHF.R.U64 R14, R10, R26.reuse, R3.reuse ;  /* 0x0000001a0a0e7219 */ /* 0x180fe40000001203 */
[----:B------:R-:W-:Y:S02]  /*5be0*/  SHF.R.U32.HI R5, RZ, R26, R3 ;  /* 0x0000001aff057219 */ /* 0x000fe40000011603 */
[----:B------:R-:W-:Y:S01]  /*5bf0*/  LOP3.LUT R25, RZ, R4, RZ, 0x33, !PT ;  /* 0x00000004ff197212 */ /* 0x000fe200078e33ff */
[----:B------:R-:W3:Y:S01]  /*5c00*/  LDC R30, c[0x0][0x638] ;  /* 0x00018e00ff1e7b82 */ /* 0x000ee20000000800 */
[----:B------:R-:W-:Y:S01]  /*5c10*/  SHF.L.U32 R26, R7, R26, RZ ;  /* 0x0000001a071a7219 */ /* 0x000fe200000006ff */
[----:B------:R-:W-:-:S06]  /*5c20*/  IMAD.MOV.U32 R4, RZ, RZ, R14 ;  /* 0x000000ffff047224 */ /* 0x000fcc00078e000e */
[----:B------:R-:W0:Y:S01]  /*5c30*/  LDC R31, c[0x0][0x610] ;  /* 0x00018400ff1f7b82 */ /* 0x000e220000000800 */
        /* <DEDUP_REMOVED lines=11> */
.L_x_167:
[----:B------:R-:W-:Y:S01]  /*5cf0*/  ISETP.NE.AND P0, PT, R2, 0x1, PT ;  /* 0x000000010200780c */ /* 0x000fe20003f05270 */
[----:B0-----:R-:W-:Y:S01]  /*5d00*/  VIADD R7, R20, 0xffffffff ;  /* 0xffffffff14077836 */ /* 0x001fe20000000000 */
[----:B-12---:R-:W-:Y:S01]  /*5d10*/  SHF.R.U64 R0, R4, R27, R5 ;  /* 0x0000001b04007219 */ /* 0x006fe20000001205 */
[----:B------:R-:W-:Y:S01]  /*5d20*/  IMAD.MOV R13, RZ, RZ, -R13 ;  /* 0x000000ffff0d7224 */ /* 0x000fe200078e0a0d */
[----:B------:R-:W-:Y:S01]  /*5d30*/  LOP3.LUT R5, R10, R25, RZ, 0xc0, !PT ;  /* 0x000000190a057212 */ /* 0x000fe200078ec0ff */
[----:B------:R-:W-:Y:S01]  /*5d40*/  IMAD.MOV.U32 R4, RZ, RZ, 0x1 ;  /* 0x00000001ff047424 */ /* 0x000fe200078e00ff */
[----:B------:R-:W-:Y:S01]  /*5d50*/  LOP3.LUT R12, R12, R7, RZ, 0xc0, !PT ;  /* 0x000000070c0c7212 */ /* 0x000fe200078ec0ff */
[----:B------:R-:W-:Y:S02]  /*5d60*/  IMAD.MOV R3, RZ, RZ, -R0 ;  /* 0x000000ffff037224 */ /* 0x000fe400078e0a00 */
[----:B------:R-:W-:Y:S02]  /*5d70*/  IMAD R0, R26, R0, R5 ;  /* 0x000000001a007224 */ /* 0x000fe400078e0205 */
[----:B---3--:R-:W-:-:S02]  /*5d80*/  IMAD R3, R3, R30, R14 ;  /* 0x0000001e03037224 */ /* 0x008fc400078e020e */
[----:B------:R-:W-:Y:S02]  /*5d90*/  @P0 IMAD R21, R15, R13, R24 ;  /* 0x0000000d0f150224 */ /* 0x000fe400078e0218 */
[----:B------:R-:W-:Y:S01]  /*5da0*/  IMAD R5, R3, R20, R12 ;  /* 0x0000001403057224 */ /* 0x000fe200078e020c */
[----:B------:R-:W-:Y:S01]  /*5db0*/  PRMT R3, R4, 0x7610, R3 ;  /* 0x0000761004037816 */ /* 0x000fe20000000003 */
[----:B------:R-:W-:-:S05]  /*5dc0*/  IMAD R0, R0, R31, R21 ;  /* 0x0000001f00007224 */ /* 0x000fca00078e0215 */
[----:B------:R-:W-:Y:S02]  /*5dd0*/  SEL R93, R5, R0, !P0 ;  /* 0x00000000055d7207 */ /* 0x000fe40004000000 */
[----:B------:R-:W-:-:S07]  /*5de0*/  SEL R0, R0, R5, !P0 ;  /* 0x0000000500007207 */ /* 0x000fce0004000000 */
.L_x_165:
[----:B------:R-:W-:Y:S01]  /*5df0*/  LOP3.LUT P0, RZ, R3, 0xff, RZ, 0xc0, !PT ;  /* 0x000000ff03ff7812 */ /* 0x000fe2000780c0ff */
[----:B------:R-:W-:-:S12]  /*5e00*/  IMAD.MOV.U32 R92, RZ, RZ, R0 ;  /* 0x000000ffff5c7224 */ /* 0x000fd800078e0000 */
[----:B------:R-:W-:Y:S05]  /*5e10*/  @P0 BRA `(.L_x_168) ;  /* 0xffffffb400000947 */ /* 0x000fea000383ffff */
[----:B------:R-:W-:Y:S05]  /*5e20*/  EXIT ;  /* 0x000000000000794d */ /* 0x000fea0003800000 */
.L_x_7:
        /* <DEDUP_REMOVED lines=26> */
.L_x_170:
[----:B------:R-:W0:Y:S01]  /*5fd0*/  LDC.64 R28, c[0x0][0x640] ;  /* 0x00019000ff1c7b82 */ /* 0x000e220000000a00 */
[-CC-:B------:R-:W-:Y:S01]  /*5fe0*/  SHF.R.U64 R22, R12, R6.reuse, R13.reuse ;  /* 0x000000060c167219 */ /* 0x180fe2000000120d */
[----:B------:R-:W-:Y:S01]  /*5ff0*/  IMAD.MOV.U32 R30, RZ, RZ, 0x1 ;  /* 0x00000001ff1e7424 */ /* 0x000fe200078e00ff */
[----:B------:R-:W-:Y:S02]  /*6000*/  SHF.R.U32.HI R6, RZ, R6, R13 ;  /* 0x00000006ff067219 */ /* 0x000fe4000001160d */
        /* <DEDUP_REMOVED lines=8> */
[----:B------:R-:W-:Y:S01]  /*6090*/  IMAD.IADD R9, R9, 0x1, R11 ;  /* 0x0000000109097824 */ /* 0x000fe200078e020b */
[----:B0-----:R-:W-:-:S04]  /*60a0*/  ISETP.NE.U32.AND P0, PT, R28, RZ, PT ;  /* 0x000000ff1c00720c */ /* 0x001fc80003f05070 */
[----:B------:R-:W-:Y:S02]  /*60b0*/  ISETP.NE.AND.EX P0, PT, R29, RZ, PT, P0 ;  /* 0x000000ff1d00720c */ /* 0x000fe40003f05300 */
[----:B------:R-:W0:Y:S01]  /*60c0*/  LDC R20, c[0x0][0x600] ;  /* 0x00018000ff147b82 */ /* 0x000e220000000800 */
[-CC-:B-1----:R-:W-:Y:S01]  /*60d0*/  SHF.R.U64 R14, R8, R10.reuse, R9.reuse ;  /* 0x0000000a080e7219 */ /* 0x182fe20000001209 */
[----:B------:R-:W-:Y:S01]  /*60e0*/  IMAD.MOV.U32 R8, RZ, RZ, -0x1 ;  /* 0xffffffffff087424 */ /* 0x000fe200078e00ff */
[----:B------:R-:W-:-:S05]  /*60f0*/  SHF.R.U32.HI R9, RZ, R10, R9 ;  /* 0x0000000aff097219 */ /* 0x000fca0000011609 */
[----:B------:R-:W1:Y:S01]  /*6100*/  LDC R24, c[0x0][0x648] ;  /* 0x00019200ff187b82 */ /* 0x000e620000000800 */
[-CC-:B--2---:R-:W-:Y:S02]  /*6110*/  SHF.R.U64 R23, R14, R12.reuse, R9.reuse ;  /* 0x0000000c0e177219 */ /* 0x184fe40000001209 */
[----:B------:R-:W-:-:S05]  /*6120*/  SHF.R.U32.HI R6, RZ, R12, R9 ;  /* 0x0000000cff067219 */ /* 0x000fca0000011609 */
[----:B------:R-:W2:Y:S01]  /*6130*/  LDC R26, c[0x0][0x638] ;  /* 0x00018e00ff1a7b82 */ /* 0x000ea20000000800 */
[-C--:B---3--:R-:W-:Y:S02]  /*6140*/  SHF.L.U32 R8, R8, R27.reuse, RZ ;  /* 0x0000001b08087219 */ /* 0x088fe400000006ff */
[-CC-:B------:R-:W-:Y:S02]  /*6150*/  SHF.R.U64 R25, R23, R27.reuse, R6.reuse ;  /* 0x0000001b17197219 */ /* 0x180fe40000001206 */
[----:B------:R-:W-:Y:S02]  /*6160*/  LOP3.LUT R32, RZ, R8, RZ, 0x33, !PT ;  /* 0x00000008ff207212 */ /* 0x000fe400078e33ff */
[----:B------:R-:W-:Y:S01]  /*6170*/  SHF.R.U32.HI R9, RZ, R27, R6 ;  /* 0x0000001bff097219 */ /* 0x000fe20000011606 */
[----:B------:R-:W3:Y:S01]  /*6180*/  LDC R31, c[0x0][0x610] ;  /* 0x00018400ff1f7b82 */ /* 0x000ee20000000800 */
[----:B------:R-:W-:Y:S01]  /*6190*/  IMAD.MOV.U32 R8, RZ, RZ, R25 ;  /* 0x000000ffff087224 */ /* 0x000fe200078e0019 */
[----:B------:R-:W-:Y:S06]  /*61a0*/  @!P0 BRA `(.L_x_171) ;  /* 0x0000000000288947 */ /* 0x000fec0003800000 */
        /* <DEDUP_REMOVED lines=10> */
.L_x_171:
[----:B------:R-:W-:Y:S01]  /*6250*/  ISETP.NE.AND P0, PT, R2, 0x1, PT ;  /* 0x000000010200780c */ /* 0x000fe20003f05270 */
[----:B------:R-:W-:Y:S01]  /*6260*/  IMAD.MOV.U32 R13, RZ, RZ, R22 ;  /* 0x000000ffff0d7224 */ /* 0x000fe200078e0016 */
[----:B-1----:R-:W-:Y:S01]  /*6270*/  SHF.R.U64 R6, R8, R24, R9 ;  /* 0x0000001808067219 */ /* 0x002fe20000001209 */
[----:B0-----:R-:W-:Y:S01]  /*6280*/  VIADD R9, R20, 0xffffffff ;  /* 0xffffffff14097836 */ /* 0x001fe20000000000 */
[----:B------:R-:W-:Y:S02]  /*6290*/  SHF.L.U32 R30, R30, R27, RZ ;  /* 0x0000001b1e1e7219 */ /* 0x000fe400000006ff */
[----:B------:R-:W-:Y:S01]  /*62a0*/  LOP3.LUT R5, R23, R32, RZ, 0xc0, !PT ;  /* 0x0000002017057212 */ /* 0x000fe200078ec0ff */
[----:B------:R-:W-:-:S04]  /*62b0*/  IMAD.MOV R8, RZ, RZ, -R6 ;  /* 0x000000ffff087224 */ /* 0x000fc800078e0a06 */
[----:B------:R-:W-:Y:S01]  /*62c0*/  IMAD R6, R30, R6, R5 ;  /* 0x000000061e067224 */ /* 0x000fe200078e0205 */
[----:B------:R-:W-:Y:S01]  /*62d0*/  LOP3.LUT R5, R14, R9, RZ, 0xc0, !PT ;  /* 0x000000090e057212 */ /* 0x000fe200078ec0ff */
[----:B------:R-:W-:Y:S02]  /*62e0*/  @P0 IMAD R3, R7, R21, R4 ;  /* 0x0000001507030224 */ /* 0x000fe400078e0204 */
[----:B--2---:R-:W-:Y:S02]  /*62f0*/  IMAD R4, R8, R26, R25 ;  /* 0x0000001a08047224 */ /* 0x004fe400078e0219 */
[----:B---3--:R-:W-:Y:S02]  /*6300*/  IMAD R3, R6, R31, R3 ;  /* 0x0000001f06037224 */ /* 0x008fe400078e0203 */
[----:B------:R-:W-:Y:S02]  /*6310*/  IMAD R4, R4, R20, R5 ;  /* 0x0000001404047224 */ /* 0x000fe400078e0205 */
[----:B------:R-:W-:-:S03]  /*6320*/  IMAD.MOV.U32 R6, RZ, RZ, 0x1 ;  /* 0x00000001ff067424 */ /* 0x000fc600078e00ff */
[----:B------:R-:W-:Y:S02]  /*6330*/  SEL R20, R4, R3, !P0 ;  /* 0x0000000304147207 */ /* 0x000fe40004000000 */
[----:B------:R-:W-:-:S07]  /*6340*/  SEL R11, R3, R4, !P0 ;  /* 0x00000004030b7207 */ /* 0x000fce0004000000 */
.L_x_169:
[----:B------:R-:W-:-:S08]  /*6350*/  NOP ;  /* 0x0000000000007918 */ /* 0x000fd00000000000 */
[----:B------:R-:W0:-:S00]  /*6360*/  USETMAXREG.DEALLOC.CTAPOOL 0x28 ;  /* 0x00000028000079c8 */ /* 0x000e0000080e0500 */
[----:B0-----:R-:W-:-:S13]  /*6370*/  ISETP.NE.AND P0, PT, R0, RZ, PT ;  /* 0x000000ff0000720c */ /* 0x001fda0003f05270 */
[----:B------:R-:W-:Y:S05]  /*6380*/  @P0 EXIT ;  /* 0x000000000000094d */ /* 0x000fea0003800000 */
[----:B------:R-:W-:Y:S01]  /*6390*/  LOP3.LUT P0, RZ, R6, 0xff, RZ, 0xc0, !PT ;  /* 0x000000ff06ff7812 */ /* 0x000fe2000780c0ff */
[----:B------:R-:W-:Y:S02]  /*63a0*/  IMAD.MOV.U32 R0, RZ, RZ, 0x1 ;  /* 0x00000001ff007424 */ /* 0x000fe400078e00ff */
[----:B------:R-:W-:-:S10]  /*63b0*/  IMAD.MOV.U32 R12, RZ, RZ, RZ ;  /* 0x000000ffff0c7224 */ /* 0x000fd400078e00ff */
[----:B------:R-:W-:Y:S05]  /*63c0*/  @!P0 BRA `(.L_x_172) ;  /* 0x0000000c008c8947 */ /* 0x000fea0003800000 */
[----:B------:R-:W0:Y:S01]  /*63d0*/  LDC R0, c[0x0][0x28c] ;  /* 0x0000a300ff007b82 */ /* 0x000e220000000800 */
[----:B------:R-:W-:Y:S01]  /*63e0*/  ULDC UR5, c[0x0][0x658] ;  /* 0x0001960000057ab9 */ /* 0x000fe20000000800 */
[----:B------:R-:W-:Y:S01]  /*63f0*/  UMOV UR11, 0xffffffff ;  /* 0xffffffff000b7882 */ /* 0x000fe20000000000 */
[----:B------:R-:W-:Y:S01]  /*6400*/  UMOV UR17, 0x1 ;  /* 0x0000000100117882 */ /* 0x000fe20000000000 */
[----:B------:R-:W-:Y:S01]  /*6410*/  USHF.L.U32 UR11, UR11, UR5, URZ ;  /* 0x000000050b0b7299 */ /* 0x000fe2000800063f */
[----:B------:R-:W-:Y:S01]  /*6420*/  BSSY B0, `(.L_x_172) ;  /* 0x00000dd000007945 */ /* 0x000fe20003800000 */
[----:B------:R-:W-:Y:S01]  /*6430*/  ULDC UR9, c[0x0][0xc] ;  /* 0x0000030000097ab9 */ /* 0x000fe20000000800 */
[----:B------:R-:W-:Y:S01]  /*6440*/  ULDC UR16, c[0x0][0x10] ;  /* 0x0000040000107ab9 */ /* 0x000fe20000000800 */
[----:B------:R-:W1:Y:S01]  /*6450*/  S2UR UR8, SR_CgaCtaId ;  /* 0x00000000000879c3 */ /* 0x000e620000008800 */
[----:B------:R-:W-:Y:S01]  /*6460*/  IMAD.MOV.U32 R10, RZ, RZ, 0x1 ;  /* 0x00000001ff0a7424 */ /* 0x000fe200078e00ff */
[----:B------:R-:W-:Y:S01]  /*6470*/  LOP3.LUT R9, R19, 0x2, RZ, 0xfc, !PT ;  /* 0x0000000213097812 */ /* 0x000fe200078efcff */
[----:B------:R-:W-:Y:S01]  /*6480*/  IMAD.MOV.U32 R12, RZ, RZ, RZ ;  /* 0x000000ffff0c7224 */ /* 0x000fe200078e00ff */
[----:B------:R-:W-:Y:S01]  /*6490*/  ULDC UR4, c[0x0][0x600] ;  /* 0x0001800000047ab9 */ /* 0x000fe20000000800 */
[----:B------:R-:W-:Y:S01]  /*64a0*/  UMOV UR20, 0x1111 ;  /* 0x0000111100147882 */ /* 0x000fe20000000000 */
[----:B------:R-:W-:-:S02]  /*64b0*/  UIADD3 UR4, UR4, -0x1, URZ ;  /* 0xffffffff04047890 */ /* 0x000fc4000fffe03f */
[----:B------:R-:W-:Y:S01]  /*64c0*/  USHF.L.U32 UR5, UR17, UR5, URZ ;  /* 0x0000000511057299 */ /* 0x000fe2000800063f */
[----:B------:R-:W-:Y:S01]  /*64d0*/  ULDC.64 UR30, c[0x0][0x198] ;  /* 0x00006600001e7ab9 */ /* 0x000fe20000000a00 */
[----:B0-----:R-:W-:-:S05]  /*64e0*/  VIADD R0, R0, 0x7f ;  /* 0x0000007f00007836 */ /* 0x001fca0000000000 */
[----:B------:R-:W-:Y:S01]  /*64f0*/  SHF.R.S32.HI R3, RZ, 0x1f, R0 ;  /* 0x0000001fff037819 */ /* 0x000fe20000011400 */
[----:B-1----:R-:W-:-:S03]  /*6500*/  USHF.R.U32.HI UR27, URZ, 0x2, UR8 ;  /* 0x000000023f1b7899 */ /* 0x002fc60008011608 */
[----:B------:R-:W-:Y:S01]  /*6510*/  LEA.HI R3, R3, R0, RZ, 0x7 ;  /* 0x0000000003037211 */ /* 0x000fe200078f38ff */
[----:B------:R-:W-:Y:S01]  /*6520*/  ULOP3.LUT UR10, UR8, 0x3, URZ, 0xc0, !UPT ;  /* 0x00000003080a7892 */ /* 0x000fe2000f8ec03f */
[----:B------:R-:W-:Y:S01]  /*6530*/  IMAD.MOV.U32 R0, RZ, RZ, 0x1 ;  /* 0x00000001ff007424 */ /* 0x000fe200078e00ff */
[----:B------:R-:W-:Y:S01]  /*6540*/  USHF.L.U32 UR6, UR8, 0x4, URZ ;  /* 0x0000000408067899 */ /* 0x000fe2000800063f */
[----:B------:R-:W-:Y:S01]  /*6550*/  SHF.R.S32.HI R3, RZ, 0x7, R3 ;  /* 0x00000007ff037819 */ /* 0x000fe20000011403 */
[----:B------:R-:W-:Y:S02]  /*6560*/  USHF.L.U32 UR7, UR8, 0xb, URZ ;  /* 0x0000000b08077899 */ /* 0x000fe4000800063f */
[----:B------:R-:W-:Y:S02]  /*6570*/  ULOP3.LUT UR8, UR8, 0xfffffffc, URZ, 0xc0, !UPT ;  /* 0xfffffffc08087892 */ /* 0x000fe4000f8ec03f */
[----:B------:R-:W-:Y:S01]  /*6580*/  ULOP3.LUT UR13, UR7, 0x1800, URZ, 0xc0, !UPT ;  /* 0x00001800070d7892 */ /* 0x000fe2000f8ec03f */
[----:B------:R-:W-:Y:S01]  /*6590*/  VIADD R8, R3, 0x1 ;  /* 0x0000000103087836 */ /* 0x000fe20000000000 */
[----:B------:R-:W-:-:S02]  /*65a0*/  ULOP3.LUT UR12, UR8, 0x1, URZ, 0xfc, !UPT ;  /* 0x00000001080c7892 */ /* 0x000fc4000f8efc3f */
[----:B------:R-:W-:Y:S02]  /*65b0*/  ULOP3.LUT UR14, UR8, 0x2, URZ, 0xfc, !UPT ;  /* 0x00000002080e7892 */ /* 0x000fe4000f8efc3f */
[----:B------:R-:W-:Y:S02]  /*65c0*/  UISETP.GT.U32.AND UP0, UPT, UR10, 0xffff, UPT ;  /* 0x0000ffff0a00788c */ /* 0x000fe4000bf04070 */
[----:B------:R-:W-:Y:S02]  /*65d0*/  ULOP3.LUT UR7, URZ, UR11, URZ, 0x33, !UPT ;  /* 0x0000000b3f077292 */ /* 0x000fe4000f8e333f */
[----:B------:R-:W-:Y:S02]  /*65e0*/  USHF.L.U32 UR11, UR17, UR8, URZ ;  /* 0x00000008110b7299 */ /* 0x000fe4000800063f */
[----:B------:R-:W-:Y:S02]  /*65f0*/  ULOP3.LUT UR15, UR8, 0x3, URZ, 0xfc, !UPT ;  /* 0x00000003080f7892 */ /* 0x000fe4000f8efc3f */
[----:B------:R-:W-:-:S02]  /*6600*/  UIMAD.WIDE.U32 UR8, UR9, UR16, URZ ;  /* 0x00000010090872a5 */ /* 0x000fc4000f8e003f */
[----:B------:R-:W-:Y:S02]  /*6610*/  USHF.L.U32 UR12, UR17, UR12, URZ ;  /* 0x0000000c110c7299 */ /* 0x000fe4000800063f */
[----:B------:R-:W-:Y:S02]  /*6620*/  USHF.L.U32 UR14, UR17, UR14, URZ ;  /* 0x0000000e110e7299 */ /* 0x000fe4000800063f */
[----:B------:R-:W-:Y:S01]  /*6630*/  USEL UR10, UR10, 0xffff, !UP0 ;  /* 0x0000ffff0a0a7887 */ /* 0x000fe2000c000000 */
[----:B------:R-:W-:Y:S01]  /*6640*/  ULDC UR16, c[0x0][0x14] ;  /* 0x0000050000107ab9 */ /* 0x000fe20000000800 */
[----:B------:R-:W-:Y:S02]  /*6650*/  USHF.L.U32 UR15, UR17, UR15, URZ ;  /* 0x0000000f110f7299 */ /* 0x000fe4000800063f */
[----:B------:R-:W-:Y:S02]  /*6660*/  UIMAD.WIDE.U32 UR24, UR8, UR16, URZ ;  /* 0x00000010081872a5 */ /* 0x000fe4000f8e003f */
[----:B------:R-:W-:-:S02]  /*6670*/  UIMAD UR8, UR9, UR16, URZ ;  /* 0x00000010090872a4 */ /* 0x000fc4000f8e023f */
[----:B------:R-:W-:Y:S02]  /*6680*/  ULOP3.LUT UR11, UR14, UR11, UR12, 0xfe, !UPT ;  /* 0x0000000b0e0b7292 */ /* 0x000fe4000f8efe0c */
[----:B------:R-:W-:Y:S02]  /*6690*/  ULOP3.LUT UR10, UR10, 0xffff, URZ, 0xc0, !UPT ;  /* 0x0000ffff0a0a7892 */ /* 0x000fe4000f8ec03f */
[----:B------:R-:W-:Y:S02]  /*66a0*/  ULEA UR28, UR27, 0x100, 0xd ;  /* 0x000001001b1c7891 */ /* 0x000fe4000f8e683f */
[----:B------:R-:W-:Y:S02]  /*66b0*/  ULOP3.LUT UR6, UR6, 0x30, URZ, 0xc0, !UPT ;  /* 0x0000003006067892 */ /* 0x000fe4000f8ec03f */
[----:B------:R-:W-:Y:S02]  /*66c0*/  ULOP3.LUT UR13, UR13, 0x28100, URZ, 0xfc, !UPT ;  /* 0x000281000d0d7892 */ /* 0x000fe4000f8efc3f */
[----:B------:R-:W-:-:S02]  /*66d0*/  UIADD3 UR14, UR25, UR8, URZ ;  /* 0x00000008190e7290 */ /* 0x000fc4000fffe03f */
[----:B------:R-:W-:Y:S02]  /*66e0*/  ULOP3.LUT UR15, UR11, UR15, URZ, 0xfc, !UPT ;  /* 0x0000000f0b0f7292 */ /* 0x000fe4000f8efc3f */
[----:B------:R-:W-:-:S12]  /*66f0*/  USHF.L.U32 UR20, UR20, UR10, URZ ;  /* 0x0000000a14147299 */ /* 0x000fd8000800063f */
.L_x_183:
[----:B------:R-:W-:-:S03]  /*6700*/  UMOV UR8, 0xffffffff ;  /* 0xffffffff00087882 */ /* 0x000fc60000000000 */
[----:B------:R-:W-:Y:S05]  /*6710*/  BRA.DIV UR8, `(.L_x_173) ;  /* 0x0000000e08c47947 */ /* 0x000fea000b800000 */
[----:B------:R-:W-:-:S13]  /*6720*/  ELECT P6, URZ, PT ;  /* 0x00000000003f782f */ /* 0x000fda00038c0000 */
.L_x_195:
[----:B------:R-:W0:Y:S01]  /*6730*/  LDC R4, c[0x0][0x28c] ;  /* 0x0000a300ff047b82 */ /* 0x000e220000000800 */
[----:B------:R-:W-:Y:S01]  /*6740*/  BSSY B1, `(.L_x_174) ;  /* 0x0000039000017945 */ /* 0x000fe20003800000 */
[----:B0-----:R-:W-:-:S13]  /*6750*/  ISETP.LT.OR P6, PT, R4, 0x1, !P6 ;  /* 0x000000010400780c */ /* 0x001fda00077c1670 */
[----:B------:R-:W-:Y:S05]  /*6760*/  @P6 BRA `(.L_x_175) ;  /* 0x0000000000d86947 */ /* 0x000fea0003800000 */
[----:B------:R-:W-:Y:S01]  /*6770*/  LEA R11, R11, UR27, 0x2 ;  /* 0x0000001b0b0b7c11 */ /* 0x000fe2000f8e10ff */
[----:B------:R-:W-:Y:S01]  /*6780*/  IMAD.MOV.U32 R22, RZ, RZ, RZ ;  /* 0x000000ffff167224 */ /* 0x000fe200078e00ff */
[----:B------:R-:W-:Y:S01]  /*6790*/  LEA R20, R20, UR6, 0x6 ;  /* 0x0000000614147c11 */ /* 0x000fe2000f8e30ff */
[----:B------:R-:W-:Y:S02]  /*67a0*/  IMAD.MOV.U32 R4, RZ, RZ, R8 ;  /* 0x000000ffff047224 */ /* 0x000fe400078e0008 */
[----:B------:R-:W-:Y:S02]  /*67b0*/  IMAD.MOV.U32 R5, RZ, RZ, R0 ;  /* 0x000000ffff057224 */ /* 0x000fe400078e0000 */
[----:B------:R-:W-:Y:S02]  /*67c0*/  IMAD.MOV.U32 R6, RZ, RZ, R12 ;  /* 0x000000ffff067224 */ /* 0x000fe400078e000c */
[----:B------:R-:W-:-:S07]  /*67d0*/  IMAD.SHL.U32 R15, R11, 0x40, RZ ;  /* 0x000000400b0f7824 */ /* 0x000fce00078e00ff */
.L_x_178:
[----:B------:R-:W0:Y:S01]  /*67e0*/  S2R R14, SR_CgaCtaId ;  /* 0x00000000000e7919 */ /* 0x000e220000008800 */
[----:B------:R-:W-:Y:S02]  /*67f0*/  MOV R7, 0x400 ;  /* 0x0000040000077802 */ /* 0x000fe40000000f00 */
[----:B------:R-:W-:-:S13]  /*6800*/  LOP3.LUT P1, RZ, R18, 0x7f, RZ, 0xc0, !PT ;  /* 0x0000007f12ff7812 */ /* 0x000fda000782c0ff */
[----:B------:R-:W1:Y:S01]  /*6810*/  @!P1 LDC R11, c[0x0][0x500] ;  /* 0x00014000ff0b9b82 */ /* 0x000e620000000800 */
[----:B0-----:R-:W-:Y:S02]  /*6820*/  LEA R21, R14, R7, 0x18 ;  /* 0x000000070e157211 */ /* 0x001fe400078ec0ff */
[----:B------:R-:W-:-:S03]  /*6830*/  SHF.L.U32 R7, R5, 0x1f, RZ ;  /* 0x0000001f05077819 */ /* 0x000fc600000006ff */
[----:B------:R-:W-:-:S04]  /*6840*/  IMAD R14, R6, 0x8, R21 ;  /* 0x00000008060e7824 */ /* 0x000fc800078e0215 */
[----:B------:R-:W0:Y:S02]  /*6850*/  SYNCS.PHASECHK.TRANS64.TRYWAIT P0, [R14+URZ+0x28], R7 ;  /* 0x000028070e0075a7 */ /* 0x000e24000800017f */
[----:B01----:R-:W-:Y:S05]  /*6860*/  @!P0 BRA `(.L_x_176) ;  /* 0x0000000c00908947 */ /* 0x003fea0003800000 */
.L_x_196:
[----:B0-----:R-:W-:Y:S01]  /*6870*/  PRMT R7, R9, 0x9910, RZ ;  /* 0x0000991009077816 */ /* 0x001fe200000000ff */
[----:B------:R0:W-:Y:S03]  /*6880*/  @!P1 SYNCS.ARRIVE.TRANS64 RZ, [R14+URZ], R11 ;  /* 0x0000000b0eff99a7 */ /* 0x0001e6000800003f */
[----:B------:R-:W-:-:S13]  /*6890*/  ISETP.NE.AND P0, PT, R7, 0x2, PT ;  /* 0x000000020700780c */ /* 0x000fda0003f05270 */
[----:B0-----:R-:W-:Y:S05]  /*68a0*/  @P0 BRA `(.L_x_177) ;  /* 0x0000000000040947 */ /* 0x001fea0003800000 */
[----:B------:R-:W-:Y:S01]  /*68b0*/  BPT.TRAP 0x1 ;  /* 0x000000040000795c */ /* 0x000fe20000300000 */
.L_x_177:
[----:B------:R-:W-:Y:S01]  /*68c0*/  R2UR UR11, R6 ;  /* 0x00000000060b72ca */ /* 0x000fe200000e0000 */
[----:B------:R-:W-:Y:S01]  /*68d0*/  VIADD R4, R4, 0xffffffff ;  /* 0xffffffff04047836 */ /* 0x000fe20000000000 */
[----:B------:R-:W-:Y:S01]  /*68e0*/  R2UR UR22, R21 ;  /* 0x00000000151672ca */ /* 0x000fe200000e0000 */
[----:B------:R-:W-:Y:S01]  /*68f0*/  UIADD3 UR16, UP0, UR30, 0xf0, URZ ;  /* 0x000000f01e107890 */ /* 0x000fe2000ff1e03f */
[----:B------:R-:W-:Y:S01]  /*6900*/  R2UR UR23, R15 ;  /* 0x000000000f1772ca */ /* 0x000fe200000e0000 */
[----:B------:R-:W-:Y:S01]  /*6910*/  UIADD3 UR32, UP1, UR30, 0x1f0, URZ ;  /* 0x000001f01e207890 */ /* 0x000fe2000ff3e03f */
[----:B------:R-:W-:Y:S01]  /*6920*/  R2UR UR9, R14 ;  /* 0x000000000e0972ca */ /* 0x000fe200000e0000 */
[----:B------:R-:W-:Y:S01]  /*6930*/  UIADD3.X UR17, URZ, UR31, URZ, UP0, !UPT ;  /* 0x0000001f3f117290 */ /* 0x000fe200087fe43f */
[----:B------:R-:W-:Y:S01]  /*6940*/  R2UR UR10, R22 ;  /* 0x00000000160a72ca */ /* 0x000fe200000e0000 */
[----:B------:R-:W-:Y:S01]  /*6950*/  UPRMT UR21, URZ, 0x5410, UR20 ;  /* 0x000054103f157896 */ /* 0x000fe20008000014 */
[----:B------:R-:W-:Y:S01]  /*6960*/  R2UR UR12, R13 ;  /* 0x000000000d0c72ca */ /* 0x000fe200000e0000 */
[----:B------:R-:W-:Y:S01]  /*6970*/  VIADD R6, R6, 0x1 ;  /* 0x0000000106067836 */ /* 0x000fe20000000000 */
[----:B------:R-:W-:Y:S01]  /*6980*/  R2UR UR26, R20 ;  /* 0x00000000141a72ca */ /* 0x000fe200000e0000 */
[----:B------:R-:W-:Y:S01]  /*6990*/  ULEA UR8, UR11, UR28, 0xf ;  /* 0x0000001c0b087291 */ /* 0x000fe2000f8e783f */
[----:B------:R-:W-:Y:S01]  /*69a0*/  ISETP.GT.AND P1, PT, R4, 0x1, PT ;  /* 0x000000010400780c */ /* 0x000fe20003f24270 */
[----:B------:R-:W-:Y:S01]  /*69b0*/  ULEA UR11, UR11, UR13, 0xd ;  /* 0x0000000d0b0b7291 */ /* 0x000fe2000f8e683f */
[----:B------:R-:W-:Y:S01]  /*69c0*/  ISETP.NE.AND P0, PT, R6, 0x5, PT ;  /* 0x000000050600780c */ /* 0x000fe20003f05270 */
[----:B------:R-:W-:Y:S01]  /*69d0*/  UIADD3 UR8, UR22, UR8, URZ ;  /* 0x0000000816087290 */ /* 0x000fe2000fffe03f */
[----:B------:R-:W-:Y:S01]  /*69e0*/  VIADD R22, R22, 0x80 ;  /* 0x0000008016167836 */ /* 0x000fe20000000000 */
[----:B------:R-:W-:Y:S01]  /*69f0*/  UIADD3 UR22, UR22, UR11, URZ ;  /* 0x0000000b16167290 */ /* 0x000fe2000fffe03f */
[----:B------:R-:W-:Y:S01]  /*6a00*/  SEL R14, RZ, 0x1, P0 ;  /* 0x00000001ff0e7807 */ /* 0x000fe20000000000 */
[----:B------:R-:W-:Y:S01]  /*6a10*/  UPRMT UR29, URZ, 0x5410, UR15 ;  /* 0x000054103f1d7896 */ /* 0x000fe2000800000f */
[----:B------:R-:W-:Y:S01]  /*6a20*/  SEL R6, R6, RZ, P0 ;  /* 0x000000ff06067207 */ /* 0x000fe20000000000 */
[----:B------:R-:W-:Y:S01]  /*6a30*/  UIADD3.X UR33, URZ, UR31, URZ, UP1, !UPT ;  /* 0x0000001f3f217290 */ /* 0x000fe20008ffe43f */
[----:B------:R-:W-:Y:S01]  /*6a40*/  LOP3.LUT R5, R5, R14, RZ, 0x3c, !PT ;  /* 0x0000000e05057212 */ /* 0x000fe200078e3cff */
[----:B------:R-:W-:Y:S01]  /*6a50*/  UMOV UR18, 0x0 ;  /* 0x0000000000127882 */ /* 0x000fe20000000000 */
[----:B------:R-:W-:Y:S01]  /*6a60*/  UMOV UR19, 0x10000000 ;  /* 0x1000000000137882 */ /* 0x000fe20000000000 */
[----:B------:R-:W-:-:S02]  /*6a70*/  UMOV UR11, UR23 ;  /* 0x00000017000b7c82 */ /* 0x000fc40008000000 */
[----:B------:R0:W-:Y:S02]  /*6a80*/  UTMALDG.3D.MULTICAST [UR8], [UR16], UR21, desc[UR18] ;  /* 0x00001208100073b4 */ /* 0x0001e40008011815 */
[----:B0-----:R-:W-:Y:S01]  /*6a90*/  UMOV UR8, UR22 ;  /* 0x0000001600087c82 */ /* 0x001fe20008000000 */
[----:B------:R-:W-:Y:S02]  /*6aa0*/  UMOV UR11, UR26 ;  /* 0x0000001a000b7c82 */ /* 0x000fe40008000000 */
[----:B------:R0:W-:Y:S02]  /*6ab0*/  UTMALDG.3D.MULTICAST [UR8], [UR32], UR29, desc[UR18] ;  /* 0x00001208200073b4 */ /* 0x0001e4000801181d */
[----:B0-----:R-:W-:Y:S05]  /*6ac0*/  @P1 BRA `(.L_x_178) ;  /* 0xfffffffc00441947 */ /* 0x001fea000383ffff */
.L_x_175:
[----:B------:R-:W-:Y:S05]  /*6ad0*/  BSYNC B1 ;  /* 0x0000000000017941 */ /* 0x000fea0003800000 */
.L_x_174:
[----:B------:R-:W-:Y:S01]  /*6ae0*/  LOP3.LUT P1, RZ, R10, 0xff, RZ, 0xc0, !PT ;  /* 0x000000ff0aff7812 */ /* 0x000fe2000782c0ff */
[C---:B------:R-:W-:Y:S01]  /*6af0*/  IMAD.IADD R12, R3.reuse, 0x1, R12 ;  /* 0x00000001030c7824 */ /* 0x040fe200078e020c */
[----:B------:R-:W-:Y:S01]  /*6b00*/  ULDC.64 UR8, c[0x0][0x650] ;  /* 0x0001940000087ab9 */ /* 0x000fe20000000a00 */
[C---:B------:R-:W-:Y:S01]  /*6b10*/  ISETP.GE.U32.AND P2, PT, R3.reuse, 0x5, PT ;  /* 0x000000050300780c */ /* 0x040fe20003f46070 */
[----:B------:R-:W-:Y:S01]  /*6b20*/  BSSY B1, `(.L_x_179) ;  /* 0x000006a000017945 */ /* 0x000fe20003800000 */
[----:B------:R-:W-:Y:S01]  /*6b30*/  IMAD.MOV.U32 R11, RZ, RZ, -0x1 ;  /* 0xffffffffff0b7424 */ /* 0x000fe200078e00ff */
[----:B------:R-:W-:Y:S01]  /*6b40*/  ISETP.GT.U32.AND P0, PT, R12, 0x4, PT ;  /* 0x000000040c00780c */ /* 0x000fe20003f04070 */
[----:B------:R-:W-:Y:S01]  /*6b50*/  IMAD.MOV.U32 R20, RZ, RZ, -0x1 ;  /* 0xffffffffff147424 */ /* 0x000fe200078e00ff */
[----:B------:R-:W-:Y:S01]  /*6b60*/  PRMT R10, RZ, 0x7610, R10 ;  /* 0x00007610ff0a7816 */ /* 0x000fe2000000000a */
[----:B------:R-:W-:Y:S01]  /*6b70*/  IMAD.MOV.U32 R13, RZ, RZ, -0x1 ;  /* 0xffffffffff0d7424 */ /* 0x000fe200078e00ff */
[----:B------:R-:W-:-:S03]  /*6b80*/  ISETP.LT.U32.AND P0, PT, R3, 0x5, P0 ;  /* 0x000000050300780c */ /* 0x000fc60000701070 */
[----:B------:R-:W0:Y:S01]  /*6b90*/  @P1 S2R R5, SR_CgaCtaId ;  /* 0x0000000000051919 */ /* 0x000e220000008800 */
[----:B------:R-:W-:-:S04]  /*6ba0*/  @P1 MOV R4, 0x400 ;  /* 0x0000040000041802 */ /* 0x000fc80000000f00 */
[----:B0-----:R-:W-:Y:S01]  /*6bb0*/  @P1 LEA R6, R5, R4, 0x18 ;  /* 0x0000000405061211 */ /* 0x001fe200078ec0ff */
[----:B------:R-:W-:-:S03]  /*6bc0*/  IMAD.WIDE.U32 R4, R12, -0x33333333, RZ ;  /* 0xcccccccd0c047825 */ /* 0x000fc600078e00ff */
[----:B------:R0:W-:Y:S01]  /*6bd0*/  @P1 SYNCS.ARRIVE.TRANS64.A1T0 RZ, [R6+URZ+0x68], RZ ;  /* 0x000068ff06ff19a7 */ /* 0x0001e2000810003f */
[----:B------:R-:W-:Y:S02]  /*6be0*/  IADD3 R16, P1, R16, UR24, RZ ;  /* 0x0000001810107c10 */ /* 0x000fe4000ff3e0ff */
[----:B------:R-:W-:Y:S02]  /*6bf0*/  SHF.R.U32.HI R7, RZ, 0x2, R5 ;  /* 0x00000002ff077819 */ /* 0x000fe40000011605 */
[----:B------:R-:W-:Y:S02]  /*6c00*/  SEL R5, RZ, 0x1, !P0 ;  /* 0x00000001ff057807 */ /* 0x000fe40004000000 */
[----:B------:R-:W-:Y:S01]  /*6c10*/  IADD3.X R17, R17, UR14, RZ, P1, !PT ;  /* 0x0000000e11117c10 */ /* 0x000fe20008ffe4ff */
[----:B------:R-:W-:Y:S01]  /*6c20*/  IMAD R12, R7, -0x5, R12 ;  /* 0xfffffffb070c7824 */ /* 0x000fe200078e020c */
[----:B------:R-:W-:Y:S02]  /*6c30*/  ISETP.GE.U32.AND P0, PT, R16, UR8, PT ;  /* 0x0000000810007c0c */ /* 0x000fe4000bf06070 */
[----:B------:R-:W-:-:S02]  /*6c40*/  LOP3.LUT R0, R0, R5, RZ, 0x3c, !PT ;  /* 0x0000000500007212 */ /* 0x000fc400078e3cff */
[----:B------:R-:W-:Y:S02]  /*6c50*/  ISETP.GE.U32.AND.EX P0, PT, R17, UR9, PT, P0 ;  /* 0x0000000911007c0c */ /* 0x000fe4000bf06100 */
[----:B------:R-:W-:Y:S02]  /*6c60*/  @P2 LOP3.LUT R0, R0, 0x1, R7, 0x78, !PT ;  /* 0x0000000100002812 */ /* 0x000fe400078e7807 */
[----:B------:R-:W-:-:S09]  /*6c70*/  PRMT R4, RZ, 0x7610, R4 ;  /* 0x00007610ff047816 */ /* 0x000fd20000000004 */
[----:B0-----:R-:W-:Y:S05]  /*6c80*/  @P0 BRA `(.L_x_180) ;  /* 0x00000004004c0947 */ /* 0x001fea0003800000 */
[----:B------:R-:W0:Y:S01]  /*6c90*/  S2R R14, SR_CTAID.X ;  /* 0x00000000000e7919 */ /* 0x000e220000002500 */
[----:B------:R-:W-:Y:S01]  /*6ca0*/  ULDC.64 UR8, c[0x0][0x628] ;  /* 0x00018a0000087ab9 */ /* 0x000fe20000000a00 */
[----:B------:R-:W1:Y:S01]  /*6cb0*/  LDC R15, c[0x0][0x144] ;  /* 0x00005100ff0f7b82 */ /* 0x000e620000000800 */
[----:B------:R-:W-:Y:S01]  /*6cc0*/  ISETP.NE.U32.AND P0, PT, RZ, UR8, PT ;  /* 0x00000008ff007c0c */ /* 0x000fe2000bf05070 */
[----:B------:R-:W2:Y:S01]  /*6cd0*/  S2R R11, SR_CTAID.Y ;  /* 0x00000000000b7919 */ /* 0x000ea20000002600 */
[----:B------:R-:W-:Y:S01]  /*6ce0*/  ULDC UR10, c[0x0][0x150] ;  /* 0x00005400000a7ab9 */ /* 0x000fe20000000800 */
[----:B------:R-:W-:Y:S01]  /*6cf0*/  ULDC UR11, c[0x0][0x630] ;  /* 0x00018c00000b7ab9 */ /* 0x000fe20000000800 */
[----:B------:R-:W-:Y:S01]  /*6d00*/  ISETP.NE.AND.EX P0, PT, RZ, UR9, PT, P0 ;  /* 0x00000009ff007c0c */ /* 0x000fe2000bf05300 */
[----:B------:R-:W-:Y:S01]  /*6d10*/  IMAD.MOV.U32 R4, RZ, RZ, R16 ;  /* 0x000000ffff047224 */ /* 0x000fe200078e0010 */
[----:B0-----:R-:W-:-:S05]  /*6d20*/  I2FP.F32.U32 R5, R14 ;  /* 0x0000000e00057245 */ /* 0x001fca0000201000 */
[----:B------:R-:W-:Y:S01]  /*6d30*/  FMUL R20, R5, UR10 ;  /* 0x0000000a05147c20 */ /* 0x000fe20008400000 */
[----:B------:R-:W-:-:S05]  /*6d40*/  IMAD.MOV.U32 R5, RZ, RZ, R17 ;  /* 0x000000ffff057224 */ /* 0x000fca00078e0011 */
[----:B--2---:R-:W-:Y:S05]  /*6d50*/  @!P0 BRA `(.L_x_181) ;  /* 0x0000000000288947 */ /* 0x004fea0003800000 */
[----:B------:R-:W-:Y:S02]  /*6d60*/  ULDC UR10, c[0x0][0x634] ;  /* 0x00018d00000a7ab9 */ /* 0x000fe40000000800 */
[----:B------:R-:W-:-:S05]  /*6d70*/  IADD3 R5, P0, R16, UR10, RZ ;  /* 0x0000000a10057c10 */ /* 0x000fca000ff1e0ff */
[----:B------:R-:W-:-:S04]  /*6d80*/  IMAD.X R13, RZ, RZ, R17, P0 ;  /* 0x000000ffff0d7224 */ /* 0x000fc800000e0611 */
[----:B------:R-:W-:-:S04]  /*6d90*/  IMAD.WIDE.U32 R6, R13, UR8, RZ ;  /* 0x000000080d067c25 */ /* 0x000fc8000f8e00ff */
[----:B------:R-:W-:-:S04]  /*6da0*/  IMAD.WIDE.U32 R6, P0, R5, UR9, R6 ;  /* 0x0000000905067c25 */ /* 0x000fc8000f800006 */
[----:B------:R-:W-:-:S04]  /*6db0*/  IMAD.WIDE.U32 R4, R5, UR8, RZ ;  /* 0x0000000805047c25 */ /* 0x000fc8000f8e00ff */
[----:B------:R-:W-:Y:S01]  /*6dc0*/  IMAD.MOV.U32 R4, RZ, RZ, R7 ;  /* 0x000000ffff047224 */ /* 0x000fe200078e0007 */
[----:B------:R-:W-:Y:S01]  /*6dd0*/  IADD3 RZ, P1, R5, R6, RZ ;  /* 0x0000000605ff7210 */ /* 0x000fe20007f3e0ff */
[----:B------:R-:W-:-:S04]  /*6de0*/  IMAD.X R5, RZ, RZ, RZ, P0 ;  /* 0x000000ffff057224 */ /* 0x000fc800000e06ff */
[----:B------:R-:W-:-:S08]  /*6df0*/  IMAD.WIDE.U32.X R4, R13, UR9, R4, P1 ;  /* 0x000000090d047c25 */ /* 0x000fd000088e0404 */
.L_x_181:
[--C-:B------:R-:W-:Y:S01]  /*6e00*/  SHF.R.U64 R13, R4, UR11, R5.reuse ;  /* 0x0000000b040d7c19 */ /* 0x100fe20008001205 */
[----:B------:R-:W0:Y:S01]  /*6e10*/  F2I.U32.TRUNC.NTZ R20, R20 ;  /* 0x0000001400147305 */ /* 0x000e22000020f000 */
[----:B------:R-:W-:Y:S01]  /*6e20*/  SHF.R.U32.HI R4, RZ, UR11, R5 ;  /* 0x0000000bff047c19 */ /* 0x000fe20008011605 */
[----:B------:R-:W-:Y:S01]  /*6e30*/  ULDC.64 UR8, c[0x0][0x620] ;  /* 0x0001880000087ab9 */ /* 0x000fe20000000a00 */
[----:B------:R-:W-:Y:S01]  /*6e40*/  IADD3 R7, P0, RZ, -R13, RZ ;  /* 0x8000000dff077210 */ /* 0x000fe20007f1e0ff */
[----:B------:R-:W-:Y:S01]  /*6e50*/  ULDC.64 UR10, c[0x0][0x640] ;  /* 0x00019000000a7ab9 */ /* 0x000fe20000000a00 */
[----:B------:R-:W2:Y:S03]  /*6e60*/  LDC R22, c[0x0][0x148] ;  /* 0x00005200ff167b82 */ /* 0x000ea60000000800 */
[----:B------:R-:W-:Y:S01]  /*6e70*/  IMAD.X R4, RZ, RZ, ~R4, P0 ;  /* 0x000000ffff047224 */ /* 0x000fe200000e0e04 */
[----:B------:R-:W-:-:S03]  /*6e80*/  ISETP.NE.U32.AND P0, PT, RZ, UR10, PT ;  /* 0x0000000aff007c0c */ /* 0x000fc6000bf05070 */
[----:B------:R-:W-:Y:S01]  /*6e90*/  IMAD R6, R4, UR8, RZ ;  /* 0x0000000804067c24 */ /* 0x000fe2000f8e02ff */
[----:B------:R-:W-:Y:S01]  /*6ea0*/  ISETP.NE.AND.EX P0, PT, RZ, UR11, PT, P0 ;  /* 0x0000000bff007c0c */ /* 0x000fe2000bf05300 */
[----:B------:R-:W-:Y:S01]  /*6eb0*/  IMAD.WIDE.U32 R4, R7, UR8, R16 ;  /* 0x0000000807047c25 */ /* 0x000fe2000f8e0010 */
[----:B------:R-:W-:-:S03]  /*6ec0*/  ULDC UR8, c[0x0][0x618] ;  /* 0x0001860000087ab9 */ /* 0x000fc60000000800 */
[----:B------:R-:W-:Y:S01]  /*6ed0*/  IMAD R7, R7, UR9, R6 ;  /* 0x0000000907077c24 */ /* 0x000fe2000f8e0206 */
[----:B------:R-:W-:Y:S01]  /*6ee0*/  ULDC UR9, c[0x0][0x154] ;  /* 0x0000550000097ab9 */ /* 0x000fe20000000800 */
[----:B0-----:R-:W-:Y:S02]  /*6ef0*/  IMAD.MOV R6, RZ, RZ, -R20 ;  /* 0x000000ffff067224 */ /* 0x001fe400078e0a14 */
[----:B------:R-:W-:Y:S02]  /*6f00*/  IMAD.IADD R5, R5, 0x1, R7 ;  /* 0x0000000105057824 */ /* 0x000fe400078e0207 */
[----:B-1----:R-:W-:Y:S01]  /*6f10*/  IMAD R14, R15, R6, R14 ;  /* 0x000000060f0e7224 */ /* 0x002fe200078e020e */
[----:B------:R-:W-:Y:S02]  /*6f20*/  I2FP.F32.U32 R6, R11 ;  /* 0x0000000b00067245 */ /* 0x000fe40000201000 */
[--C-:B------:R-:W-:Y:S02]  /*6f30*/  SHF.R.U64 R15, R4, UR8, R5.reuse ;  /* 0x00000008040f7c19 */ /* 0x100fe40008001205 */
[----:B------:R-:W-:Y:S01]  /*6f40*/  SHF.R.U32.HI R4, RZ, UR8, R5 ;  /* 0x00000008ff047c19 */ /* 0x000fe20008011605 */
[----:B------:R-:W-:Y:S01]  /*6f50*/  FMUL R6, R6, UR9 ;  /* 0x0000000906067c20 */ /* 0x000fe20008400000 */
[----:B------:R-:W-:-:S02]  /*6f60*/  ULDC UR8, c[0x0][0x608] ;  /* 0x0001820000087ab9 */ /* 0x000fc40000000800 */
[--C-:B------:R-:W-:Y:S01]  /*6f70*/  SHF.R.U64 R21, R15, UR8, R4.reuse ;  /* 0x000000080f157c19 */ /* 0x100fe20008001204 */
[----:B------:R0:W1:Y:S01]  /*6f80*/  F2I.U32.TRUNC.NTZ R24, R6 ;  /* 0x0000000600187305 */ /* 0x000062000020f000 */
[----:B------:R-:W-:Y:S01]  /*6f90*/  SHF.R.U32.HI R4, RZ, UR8, R4 ;  /* 0x00000008ff047c19 */ /* 0x000fe20008011604 */
[----:B------:R-:W-:-:S03]  /*6fa0*/  ULDC UR8, c[0x0][0x658] ;  /* 0x0001960000087ab9 */ /* 0x000fc60000000800 */
[--C-:B------:R-:W-:Y:S02]  /*6fb0*/  SHF.R.U64 R20, R21, UR8, R4.reuse ;  /* 0x0000000815147c19 */ /* 0x100fe40008001204 */
[----:B------:R-:W-:-:S03]  /*6fc0*/  SHF.R.U32.HI R23, RZ, UR8, R4 ;  /* 0x00000008ff177c19 */ /* 0x000fc60008011604 */
[----:B------:R-:W-:Y:S02]  /*6fd0*/  IMAD.MOV.U32 R4, RZ, RZ, R20 ;  /* 0x000000ffff047224 */ /* 0x000fe400078e0014 */
[----:B------:R-:W-:Y:S01]  /*6fe0*/  IMAD.MOV.U32 R5, RZ, RZ, R23 ;  /* 0x000000ffff057224 */ /* 0x000fe200078e0017 */
[----:B0-----:R-:W-:Y:S06]  /*6ff0*/  @!P0 BRA `(.L_x_182) ;  /* 0x0000000000288947 */ /* 0x001fec0003800000 */
        /* <DEDUP_REMOVED lines=10> */
.L_x_182:
[----:B------:R-:W-:Y:S01]  /*70a0*/  ISETP.NE.AND P0, PT, R2, 0x1, PT ;  /* 0x000000010200780c */ /* 0x000fe20003f05270 */
[----:B------:R-:W-:Y:S01]  /*70b0*/  ULDC UR8, c[0x0][0x648] ;  /* 0x0001920000087ab9 */ /* 0x000fe20000000800 */
[----:B-1----:R-:W-:Y:S01]  /*70c0*/  IMAD.MOV R24, RZ, RZ, -R24 ;  /* 0x000000ffff187224 */ /* 0x002fe200078e0a18 */
[----:B------:R-:W-:Y:S01]  /*70d0*/  SHF.R.U64 R4, R4, UR8, R5 ;  /* 0x0000000804047c19 */ /* 0x000fe20008001205 */
[----:B------:R-:W-:Y:S01]  /*70e0*/  ULDC UR8, c[0x0][0x638] ;  /* 0x00018e0000087ab9 */ /* 0x000fe20000000800 */
[----:B------:R-:W-:Y:S01]  /*70f0*/  LOP3.LUT R21, R21, UR7, RZ, 0xc0, !PT ;  /* 0x0000000715157c12 */ /* 0x000fe2000f8ec0ff */
[----:B------:R-:W-:Y:S02]  /*7100*/  ULDC UR9, c[0x0][0x610] ;  /* 0x0001840000097ab9 */ /* 0x000fe40000000800 */
[----:B------:R-:W-:Y:S02]  /*7110*/  IMAD.MOV R5, RZ, RZ, -R4 ;  /* 0x000000ffff057224 */ /* 0x000fe400078e0a04 */
[----:B------:R-:W-:-:S02]  /*7120*/  IMAD R21, R4, UR5, R21 ;  /* 0x0000000504157c24 */ /* 0x000fc4000f8e0215 */
[----:B------:R-:W-:Y:S01]  /*7130*/  IMAD R20, R5, UR8, R20 ;  /* 0x0000000805147c24 */ /* 0x000fe2000f8e0214 */
[----:B------:R-:W-:Y:S01]  /*7140*/  ULDC UR8, c[0x0][0x600] ;  /* 0x0001800000087ab9 */ /* 0x000fe20000000800 */
[----:B--2---:R-:W-:Y:S01]  /*7150*/  @P0 IMAD R14, R22, R24, R11 ;  /* 0x00000018160e0224 */ /* 0x004fe200078e020b */
[----:B------:R-:W-:Y:S01]  /*7160*/  LOP3.LUT R11, R15, UR4, RZ, 0xc0, !PT ;  /* 0x000000040f0b7c12 */ /* 0x000fe2000f8ec0ff */
[----:B------:R-:W-:Y:S02]  /*7170*/  IMAD.MOV.U32 R4, RZ, RZ, 0x1 ;  /* 0x00000001ff047424 */ /* 0x000fe400078e00ff */
[----:B------:R-:W-:Y:S02]  /*7180*/  IMAD R14, R21, UR9, R14 ;  /* 0x00000009150e7c24 */ /* 0x000fe4000f8e020e */
[----:B------:R-:W-:-:S05]  /*7190*/  IMAD R11, R20, UR8, R11 ;  /* 0x00000008140b7c24 */ /* 0x000fca000f8e020b */
[----:B------:R-:W-:Y:S02]  /*71a0*/  SEL R20, R11, R14, !P0 ;  /* 0x0000000e0b147207 */ /* 0x000fe40004000000 */
[----:B------:R-:W-:-:S07]  /*71b0*/  SEL R11, R14, R11, !P0 ;  /* 0x0000000b0e0b7207 */ /* 0x000fce0004000000 */
.L_x_180:
[----:B------:R-:W-:Y:S05]  /*71c0*/  BSYNC B1 ;  /* 0x0000000000017941 */ /* 0x000fea0003800000 */
.L_x_179:
[----:B------:R-:W-:-:S13]  /*71d0*/  LOP3.LUT P0, RZ, R4, 0xff, RZ, 0xc0, !PT ;  /* 0x000000ff04ff7812 */ /* 0x000fda000780c0ff */
[----:B------:R-:W-:Y:S05]  /*71e0*/  @P0 BRA `(.L_x_183) ;  /* 0xfffffff400440947 */ /* 0x000fea000383ffff */
[----:B------:R-:W-:Y:S05]  /*71f0*/  BSYNC B0 ;  /* 0x0000000000007941 */ /* 0x000fea0003800000 */
.L_x_172:
[----:B------:R-:W-:-:S03]  /*7200*/  UMOV UR8, 0xffffffff ;  /* 0xffffffff00087882 */ /* 0x000fc60000000000 */
[----:B------:R-:W-:Y:S05]  /*7210*/  BRA.DIV UR8, `(.L_x_184) ;  /* 0x0000000608387947 */ /* 0x000fea000b800000 */
[----:B------:R-:W-:-:S13]  /*7220*/  ELECT P6, URZ, PT ;  /* 0x00000000003f782f */ /* 0x000fda00038c0000 */
.L_x_199:
[----:B------:R-:W-:Y:S04]  /*7230*/  BSSY B0, `(.L_x_185) ;  /* 0x0000034000007945 */ /* 0x000fe80003800000 */
[----:B------:R-:W-:Y:S05]  /*7240*/  @!P6 BRA `(.L_x_186) ;  /* 0x0000000000c8e947 */ /* 0x000fea0003800000 */
[----:B------:R-:W-:-:S04]  /*7250*/  LOP3.LUT R19, R19, 0x2, RZ, 0xfc, !PT ;  /* 0x0000000213137812 */ /* 0x000fc800078efcff */
[----:B------:R-:W-:-:S13]  /*7260*/  ISETP.NE.AND P0, PT, R19, 0x3, PT ;  /* 0x000000031300780c */ /* 0x000fda0003f05270 */
[----:B------:R-:W-:Y:S05]  /*7270*/  @!P0 BRA `(.L_x_187) ;  /* 0x0000000000048947 */ /* 0x000fea0003800000 */
[----:B------:R-:W-:Y:S01]  /*7280*/  BPT.TRAP 0x1 ;  /* 0x000000040000795c */ /* 0x000fe20000300000 */
.L_x_187:
[----:B------:R-:W0:Y:S01]  /*7290*/  S2R R3, SR_CgaCtaId ;  /* 0x0000000000037919 */ /* 0x000e220000008800 */
[----:B------:R-:W-:-:S04]  /*72a0*/  MOV R2, 0x400 ;  /* 0x0000040000027802 */ /* 0x000fc80000000f00 */
[----:B0-----:R-:W-:Y:S02]  /*72b0*/  LEA R3, R3, R2, 0x18 ;  /* 0x0000000203037211 */ /* 0x001fe400078ec0ff */
[----:B------:R-:W-:-:S03]  /*72c0*/  SHF.L.U32 R2, R0, 0x1f, RZ ;  /* 0x0000001f00027819 */ /* 0x000fc600000006ff */
[----:B------:R-:W-:-:S04]  /*72d0*/  VIADD R3, R3, 0x28 ;  /* 0x0000002803037836 */ /* 0x000fc80000000000 */
[C---:B------:R-:W-:Y:S02]  /*72e0*/  IMAD R7, R12.reuse, 0x8, R3 ;  /* 0x000000080c077824 */ /* 0x040fe400078e0203 */
[----:B------:R-:W-:Y:S02]  /*72f0*/  VIADD R12, R12, 0x1 ;  /* 0x000000010c0c7836 */ /* 0x000fe40000000000 */
[----:B------:R-:W0:Y:S03]  /*7300*/  SYNCS.PHASECHK.TRANS64.TRYWAIT P0, [R7+URZ], R2 ;  /* 0x00000002070075a7 */ /* 0x000e26000800017f */
[----:B------:R-:W-:-:S04]  /*7310*/  ISETP.NE.AND P1, PT, R12, 0x5, PT ;  /* 0x000000050c00780c */ /* 0x000fc80003f25270 */
[----:B------:R-:W-:Y:S02]  /*7320*/  SEL R5, RZ, 0x1, P1 ;  /* 0x00000001ff057807 */ /* 0x000fe40000800000 */
[----:B------:R-:W-:Y:S02]  /*7330*/  SEL R12, R12, RZ, P1 ;  /* 0x000000ff0c0c7207 */ /* 0x000fe40000800000 */
[----:B------:R-:W-:-:S03]  /*7340*/  LOP3.LUT R5, R0, R5, RZ, 0x3c, !PT ;  /* 0x0000000500057212 */ /* 0x000fc600078e3cff */
[----:B------:R-:W-:Y:S01]  /*7350*/  IMAD R9, R12, 0x8, R3 ;  /* 0x000000080c097824 */ /* 0x000fe200078e0203 */
[----:B------:R-:W-:Y:S01]  /*7360*/  SHF.L.U32 R4, R5, 0x1f, RZ ;  /* 0x0000001f05047819 */ /* 0x000fe200000006ff */
[----:B0-----:R-:W-:Y:S06]  /*7370*/  @!P0 BRA `(.L_x_188) ;  /* 0x0000000400008947 */ /* 0x001fec0003800000 */
.L_x_200:
[----:B------:R-:W1:Y:S01]  /*7380*/  SYNCS.PHASECHK.TRANS64.TRYWAIT P0, [R9+URZ], R4 ;  /* 0x00000004090075a7 */ /* 0x000e62000800017f */
[----:B------:R-:W-:-:S05]  /*7390*/  VIADD R0, R12, 0x1 ;  /* 0x000000010c007836 */ /* 0x000fca0000000000 */
[----:B------:R-:W-:-:S04]  /*73a0*/  ISETP.NE.AND P1, PT, R0, 0x5, PT ;  /* 0x000000050000780c */ /* 0x000fc80003f25270 */
[----:B0-----:R-:W-:Y:S02]  /*73b0*/  SEL R2, RZ, 0x1, P1 ;  /* 0x00000001ff027807 */ /* 0x001fe40000800000 */
[----:B------:R-:W-:Y:S02]  /*73c0*/  SEL R0, R0, RZ, P1 ;  /* 0x000000ff00007207 */ /* 0x000fe40000800000 */
[----:B------:R-:W-:-:S03]  /*73d0*/  LOP3.LUT R7, R5, R2, RZ, 0x3c, !PT ;  /* 0x0000000205077212 */ /* 0x000fc600078e3cff */
[----:B------:R-:W-:Y:S01]  /*73e0*/  IMAD R6, R0, 0x8, R3 ;  /* 0x0000000800067824 */ /* 0x000fe200078e0203 */
[----:B------:R-:W-:Y:S01]  /*73f0*/  SHF.L.U32 R5, R7, 0x1f, RZ ;  /* 0x0000001f07057819 */ /* 0x000fe200000006ff */
[----:B-1----:R-:W-:Y:S06]  /*7400*/  @!P0 BRA `(.L_x_189) ;  /* 0x0000000000f08947 */ /* 0x002fec0003800000 */
.L_x_201:
[----:B------:R-:W1:Y:S01]  /*7410*/  SYNCS.PHASECHK.TRANS64.TRYWAIT P0, [R6+URZ], R5 ;  /* 0x00000005060075a7 */ /* 0x000e62000800017f */
[----:B------:R-:W-:-:S05]  /*7420*/  VIADD R0, R0, 0x1 ;  /* 0x0000000100007836 */ /* 0x000fca0000000000 */
[----:B------:R-:W-:-:S04]  /*7430*/  ISETP.NE.AND P1, PT, R0, 0x5, PT ;  /* 0x000000050000780c */ /* 0x000fc80003f25270 */
[----:B------:R-:W-:Y:S02]  /*7440*/  SEL R2, RZ, 0x1, P1 ;  /* 0x00000001ff027807 */ /* 0x000fe40000800000 */
[----:B------:R-:W-:Y:S02]  /*7450*/  SEL R0, R0, RZ, P1 ;  /* 0x000000ff00007207 */ /* 0x000fe40000800000 */
[----:B------:R-:W-:-:S03]  /*7460*/  LOP3.LUT R7, R7, R2, RZ, 0x3c, !PT ;  /* 0x0000000207077212 */ /* 0x000fc600078e3cff */
[----:B0-----:R-:W-:Y:S01]  /*7470*/  IMAD R9, R0, 0x8, R3 ;  /* 0x0000000800097824 */ /* 0x001fe200078e0203 */
[----:B------:R-:W-:Y:S01]  /*7480*/  SHF.L.U32 R4, R7, 0x1f, RZ ;  /* 0x0000001f07047819 */ /* 0x000fe200000006ff */
[----:B-1----:R-:W-:Y:S06]  /*7490*/  @!P0 BRA `(.L_x_190) ;  /* 0x0000000000e08947 */ /* 0x002fec0003800000 */
.L_x_202:
[----:B------:R-:W1:Y:S01]  /*74a0*/  SYNCS.PHASECHK.TRANS64.TRYWAIT P0, [R9+URZ], R4 ;  /* 0x00000004090075a7 */ /* 0x000e62000800017f */
[----:B------:R-:W-:-:S05]  /*74b0*/  VIADD R0, R0, 0x1 ;  /* 0x0000000100007836 */ /* 0x000fca0000000000 */
[----:B------:R-:W-:-:S04]  /*74c0*/  ISETP.NE.AND P1, PT, R0, 0x5, PT ;  /* 0x000000050000780c */ /* 0x000fc80003f25270 */
[----:B------:R-:W-:Y:S02]  /*74d0*/  SEL R2, RZ, 0x1, P1 ;  /* 0x00000001ff027807 */ /* 0x000fe40000800000 */
[----:B------:R-:W-:Y:S02]  /*74e0*/  SEL R0, R0, RZ, P1 ;  /* 0x000000ff00007207 */ /* 0x000fe40000800000 */
[----:B------:R-:W-:Y:S01]  /*74f0*/  LOP3.LUT R2, R7, R2, RZ, 0x3c, !PT ;  /* 0x0000000207027212 */ /* 0x000fe200078e3cff */
[----:B-1----:R-:W-:Y:S06]  /*7500*/  @!P0 BRA `(.L_x_191) ;  /* 0x0000000000d88947 */ /* 0x002fec0003800000 */
.L_x_203:
[----:B------:R-:W-:Y:S01]  /*7510*/  IMAD R3, R0, 0x8, R3 ;  /* 0x0000000800037824 */ /* 0x000fe200078e0203 */
[----:B------:R-:W-:-:S07]  /*7520*/  SHF.L.U32 R0, R2, 0x1f, RZ ;  /* 0x0000001f02007819 */ /* 0x000fce00000006ff */
.L_x_192:
[----:B--2---:R2:W3:Y:S02]  /*7530*/  SYNCS.PHASECHK.TRANS64.TRYWAIT P0, [R3+URZ], R0 ;  /* 0x00000000030075a7 */ /* 0x0044e4000800017f */
[----:B---3--:R-:W-:Y:S05]  /*7540*/  @!P0 NANOSLEEP.SYNCS 0x989680 ;  /* 0x009896800000895d */ /* 0x008fea0003900000 */
[----:B------:R-:W3:Y:S02]  /*7550*/  @!P0 SYNCS.PHASECHK.TRANS64 P0, [R3+URZ], R0 ;  /* 0x00000000030085a7 */ /* 0x000ee4000800007f */
[----:B---3--:R-:W-:Y:S05]  /*7560*/  @!P0 BRA `(.L_x_192) ;  /* 0xfffffffc00f08947 */ /* 0x008fea000383ffff */
.L_x_186:
[----:B------:R-:W-:Y:S05]  /*7570*/  BSYNC B0 ;  /* 0x0000000000007941 */ /* 0x000fea0003800000 */
.L_x_185:
[----:B------:R-:W-:Y:S05]  /*7580*/  EXIT ;  /* 0x000000000000794d */ /* 0x000fea0003800000 */
.L_x_21:
[----:B----4-:R4:W0:Y:S02]  /*7590*/  SYNCS.PHASECHK.TRANS64.TRYWAIT P1, [R3+URZ], R0 ;  /* 0x00000000030075a7 */ /* 0x010824000802017f */
[----:B0-----:R-:W-:Y:S05]  /*75a0*/  @!P1 NANOSLEEP.SYNCS 0x989680 ;  /* 0x009896800000995d */ /* 0x001fea0003900000 */
[----:B------:R-:W0:Y:S02]  /*75b0*/  @!P1 SYNCS.PHASECHK.TRANS64 P1, [R3+URZ], R0 ;  /* 0x00000000030095a7 */ /* 0x000e24000802007f */
[----:B0-----:R-:W-:Y:S05]  /*75c0*/  @!P1 BRA `(.L_x_21) ;  /* 0xfffffffc00f09947 */ /* 0x001fea000383ffff */
[----:B------:R-:W-:Y:S05]  /*75d0*/  BRA `(.L_x_20) ;  /* 0xffffff9c00e07947 */ /* 0x000fea000383ffff */
.L_x_26:
[----:B-1----:R1:W3:Y:S02]  /*75e0*/  SYNCS.PHASECHK.TRANS64.TRYWAIT P1, [R5+URZ], R4 ;  /* 0x00000004050075a7 */ /* 0x0022e4000802017f */
[----:B---3--:R-:W-:Y:S05]  /*75f0*/  @!P1 NANOSLEEP.SYNCS 0x989680 ;  /* 0x009896800000995d */ /* 0x008fea0003900000 */
[----:B------:R-:W3:Y:S02]  /*7600*/  @!P1 SYNCS.PHASECHK.TRANS64 P1, [R5+URZ], R4 ;  /* 0x00000004050095a7 */ /* 0x000ee4000802007f */
[----:B---3--:R-:W-:Y:S05]  /*7610*/  @!P1 BRA `(.L_x_26) ;  /* 0xfffffffc00f09947 */ /* 0x008fea000383ffff */
[----:B------:R-:W-:Y:S05]  /*7620*/  BRA `(.L_x_25) ;  /* 0xffffffa4002c7947 */ /* 0x000fea000383ffff */
.L_x_173:
[----:B------:R-:W-:Y:S01]  /*7630*/  BSSY B1, `(.L_x_193) ;  /* 0x0000006000017945 */ /* 0x000fe20003800000 */
[----:B------:R-:W-:-:S07]  /*7640*/  IMAD.MOV.U32 R15, RZ, RZ, -0x1 ;  /* 0xffffffffff0f7424 */ /* 0x000fce00078e00ff */
[----:B------:R-:W-:Y:S05]  /*7650*/  WARPSYNC.COLLECTIVE R15, `(.L_x_194) ;  /* 0x000000000f0c7348 */ /* 0x000fea0003c00000 */
[----:B------:R-:W-:Y:S02]  /*7660*/  ELECT P6, UR62, PT ;  /* 0x00000000003e782f */ /* 0x000fe400038c0000 */
[----:B------:R-:W-:Y:S01]  /*7670*/  MOV R14, UR62 ;  /* 0x0000003e000e7c02 */ /* 0x000fe20008000f00 */
[----:B------:R-:W-:Y:S10]  /*7680*/  ENDCOLLECTIVE ;  /* 0x000000000000791b */ /* 0x000ff40003800000 */
.L_x_194:
[----:B------:R-:W-:Y:S05]  /*7690*/  BSYNC B1 ;  /* 0x0000000000017941 */ /* 0x000fea0003800000 */
.L_x_193:
[----:B------:R-:W-:Y:S05]  /*76a0*/  BRA `(.L_x_195) ;  /* 0xfffffff000207947 */ /* 0x000fea000383ffff */
.L_x_176:
[----:B0-----:R0:W1:Y:S02]  /*76b0*/  SYNCS.PHASECHK.TRANS64.TRYWAIT P0, [R14+URZ+0x28], R7 ;  /* 0x000028070e0075a7 */ /* 0x001064000800017f */
[----:B-1----:R-:W-:Y:S05]  /*76c0*/  @!P0 NANOSLEEP.SYNCS 0x989680 ;  /* 0x009896800000895d */ /* 0x002fea0003900000 */
[----:B------:R-:W1:Y:S02]  /*76d0*/  @!P0 SYNCS.PHASECHK.TRANS64 P0, [R14+URZ+0x28], R7 ;  /* 0x000028070e0085a7 */ /* 0x000e64000800007f */
[----:B-1----:R-:W-:Y:S05]  /*76e0*/  @!P0 BRA `(.L_x_176) ;  /* 0xfffffffc00f08947 */ /* 0x002fea000383ffff */
[----:B------:R-:W-:Y:S05]  /*76f0*/  BRA `(.L_x_196) ;  /* 0xfffffff0005c7947 */ /* 0x000fea000383ffff */
.L_x_184:
[----:B------:R-:W-:Y:S01]  /*7700*/  BSSY B0, `(.L_x_197) ;  /* 0x0000006000007945 */ /* 0x000fe20003800000 */
[----:B------:R-:W-:-:S07]  /*7710*/  IMAD.MOV.U32 R15, RZ, RZ, -0x1 ;  /* 0xffffffffff0f7424 */ /* 0x000fce00078e00ff */
[----:B------:R-:W-:Y:S05]  /*7720*/  WARPSYNC.COLLECTIVE R15, `(.L_x_198) ;  /* 0x000000000f0c7348 */ /* 0x000fea0003c00000 */
[----:B------:R-:W-:Y:S02]  /*7730*/  ELECT P6, UR62, PT ;  /* 0x00000000003e782f */ /* 0x000fe400038c0000 */
[----:B------:R-:W-:Y:S01]  /*7740*/  MOV R14, UR62 ;  /* 0x0000003e000e7c02 */ /* 0x000fe20008000f00 */
[----:B------:R-:W-:Y:S10]  /*7750*/  ENDCOLLECTIVE ;  /* 0x000000000000791b */ /* 0x000ff40003800000 */
.L_x_198:
[----:B------:R-:W-:Y:S05]  /*7760*/  BSYNC B0 ;  /* 0x0000000000007941 */ /* 0x000fea0003800000 */
.L_x_197:
[----:B------:R-:W-:Y:S05]  /*7770*/  BRA `(.L_x_199) ;  /* 0xfffffff800ac7947 */ /* 0x000fea000383ffff */
.L_x_188:
[----:B0-----:R0:W1:Y:S02]  /*7780*/  SYNCS.PHASECHK.TRANS64.TRYWAIT P0, [R7+URZ], R2 ;  /* 0x00000002070075a7 */ /* 0x001064000800017f */
[----:B-1----:R-:W-:Y:S05]  /*7790*/  @!P0 NANOSLEEP.SYNCS 0x989680 ;  /* 0x009896800000895d */ /* 0x002fea0003900000 */
[----:B------:R-:W1:Y:S02]  /*77a0*/  @!P0 SYNCS.PHASECHK.TRANS64 P0, [R7+URZ], R2 ;  /* 0x00000002070085a7 */ /* 0x000e64000800007f */
[----:B-1----:R-:W-:Y:S05]  /*77b0*/  @!P0 BRA `(.L_x_188) ;  /* 0xfffffffc00f08947 */ /* 0x002fea000383ffff */
[----:B------:R-:W-:Y:S05]  /*77c0*/  BRA `(.L_x_200) ;  /* 0xfffffff800ec7947 */ /* 0x000fea000383ffff */
.L_x_189:
[----:B0-----:R0:W1:Y:S02]  /*77d0*/  SYNCS.PHASECHK.TRANS64.TRYWAIT P0, [R9+URZ], R4 ;  /* 0x00000004090075a7 */ /* 0x001064000800017f */
[----:B-1----:R-:W-:Y:S05]  /*77e0*/  @!P0 NANOSLEEP.SYNCS 0x989680 ;  /* 0x009896800000895d */ /* 0x002fea0003900000 */
[----:B------:R-:W1:Y:S02]  /*77f0*/  @!P0 SYNCS.PHASECHK.TRANS64 P0, [R9+URZ], R4 ;  /* 0x00000004090085a7 */ /* 0x000e64000800007f */
[----:B-1----:R-:W-:Y:S05]  /*7800*/  @!P0 BRA `(.L_x_189) ;  /* 0xfffffffc00f08947 */ /* 0x002fea000383ffff */
[----:B------:R-:W-:Y:S05]  /*7810*/  BRA `(.L_x_201) ;  /* 0xfffffff800fc7947 */ /* 0x000fea000383ffff */
.L_x_190:
[----:B0-----:R0:W1:Y:S02]  /*7820*/  SYNCS.PHASECHK.TRANS64.TRYWAIT P0, [R6+URZ], R5 ;  /* 0x00000005060075a7 */ /* 0x001064000800017f */
[----:B-1----:R-:W-:Y:S05]  /*7830*/  @!P0 NANOSLEEP.SYNCS 0x989680 ;  /* 0x009896800000895d */ /* 0x002fea0003900000 */
[----:B------:R-:W1:Y:S02]  /*7840*/  @!P0 SYNCS.PHASECHK.TRANS64 P0, [R6+URZ], R5 ;  /* 0x00000005060085a7 */ /* 0x000e64000800007f */
[----:B-1----:R-:W-:Y:S05]  /*7850*/  @!P0 BRA `(.L_x_190) ;  /* 0xfffffffc00f08947 */ /* 0x002fea000383ffff */
[----:B------:R-:W-:Y:S05]  /*7860*/  BRA `(.L_x_202) ;  /* 0xfffffffc000c7947 */ /* 0x000fea000383ffff */
.L_x_191:
[----:B-1----:R1:W2:Y:S02]  /*7870*/  SYNCS.PHASECHK.TRANS64.TRYWAIT P0, [R9+URZ], R4 ;  /* 0x00000004090075a7 */ /* 0x0022a4000800017f */
[----:B--2---:R-:W-:Y:S05]  /*7880*/  @!P0 NANOSLEEP.SYNCS 0x989680 ;  /* 0x009896800000895d */ /* 0x004fea0003900000 */
[----:B------:R-:W2:Y:S02]  /*7890*/  @!P0 SYNCS.PHASECHK.TRANS64 P0, [R9+URZ], R4 ;  /* 0x00000004090085a7 */ /* 0x000ea4000800007f */
[----:B--2---:R-:W-:Y:S05]  /*78a0*/  @!P0 BRA `(.L_x_191) ;  /* 0xfffffffc00f08947 */ /* 0x004fea000383ffff */
[----:B------:R-:W-:Y:S05]  /*78b0*/  BRA `(.L_x_203) ;  /* 0xfffffffc00147947 */ /* 0x000fea000383ffff */
.L_x_204:
[----:B------:R-:W-:-:S00]  /*78c0*/  BRA `(.L_x_204) ;  /* 0xfffffffc00fc7947 */ /* 0x000fc0000383ffff */
[----:B------:R-:W-:-:S00]  /*78d0*/  NOP ;  /* 0x0000000000007918 */ /* 0x000fc00000000000 */
        /* <DEDUP_REMOVED lines=10> */
.L_x_205:


//--------------------- .nv.global.init           --------------------------
	.section	.nv.global.init,"aw",@progbits
.nv.global.init:
	.type		$str$22,@object
	.size		$str$22,($str$23 - $str$22)
$str$22:
        /*0000*/ 	.byte	0x6b, 0x5f, 0x74, 0x69, 0x6c, 0x65, 0x5f, 0x63, 0x6f, 0x75, 0x6e, 0x74, 0x20, 0x3e, 0x3d, 0x20
        /*0010*/ 	.byte	0x31, 0x00
	.type		$str$23,@object
	.size		$str$23,(__unnamed_1 - $str$23)
$str$23:
        /*0012*/ 	.byte	0x2f, 0x74, 0x6d, 0x70, 0x2f, 0x63, 0x75, 0x74, 0x6c, 0x61, 0x73, 0x73, 0x5f, 0x73, 0x77, 0x65
        /*0022*/ 	.byte	0x65, 0x70, 0x5f, 0x73, 0x72, 0x63, 0x2f, 0x69, 0x6e, 0x63, 0x6c, 0x75, 0x64, 0x65, 0x2f, 0x63
        /*0032*/ 	.byte	0x75, 0x74, 0x6c, 0x61, 0x73, 0x73, 0x2f, 0x67, 0x65, 0x6d, 0x6d, 0x2f, 0x63, 0x6f, 0x6c, 0x6c
        /*0042*/ 	.byte	0x65, 0x63, 0x74, 0x69, 0x76, 0x65, 0x2f, 0x73, 0x6d, 0x39, 0x30, 0x5f, 0x6d, 0x6d, 0x61, 0x5f
        /*0052*/ 	.byte	0x74, 0x6d, 0x61, 0x5f, 0x67, 0x6d, 0x6d, 0x61, 0x5f, 0x73, 0x73, 0x5f, 0x77, 0x61, 0x72, 0x70
        /*0062*/ 	.byte	0x73, 0x70, 0x65, 0x63, 0x69, 0x61, 0x6c, 0x69, 0x7a, 0x65, 0x64, 0x2e, 0x68, 0x70, 0x70, 0x00
	.type		__unnamed_1,@object
	.size		__unnamed_1,(.L_0 - __unnamed_1)
__unnamed_1:
        /*0072*/ 	.byte	0x76, 0x6f, 0x69, 0x64, 0x20, 0x63, 0x75, 0x74, 0x6c, 0x61, 0x73, 0x73, 0x3a, 0x3a, 0x67, 0x65
        /* <DEDUP_REMOVED lines=173> */
        /*0b52*/ 	.byte	0x74, 0x69, 0x74, 0x79, 0x5d, 0x00
.L_0:


//--------------------- .nv.shared._ZN7cutlass13device_kernelINS_4gemm6kernel13GemmUniversalIN4cute5tupleIJiiiiEEENS1_10collective13CollectiveMmaINS1_34MainloopSm90TmaGmmaWarpSpecializedILi5ENS5_IJNS4_1CILi4EEESB_NSA_ILi1EEEEEENS1_35KernelTmaWarpSpecializedCooperativeEEENS5_IJNSA_ILi256EEENSA_ILi64EEENSA_ILi128EEEEEEaNS5_IJlSC_lEEEaSK_NS4_8TiledMMAINS4_8MMA_AtomIJNS4_4SM904GMMA26MMA_64x64x32_S32S8S8_SS_TNEEEENS4_6LayoutINS5_IJNSA_ILi2EEESC_SC_EEENS5_IJSC_NSA_ILi0EEESU_EEEEENS5_IJNS4_10UnderscoreESX_SX_EEEEENS4_23SM90_TMA_LOAD_MULTICASTENS4_14ComposedLayoutINS4_7SwizzleILi3ELi4ELi3EEENS4_18smem_ptr_flag_bitsILi8EEENSR_INS5_IJNSA_ILi8EEESI_EEENS5_IJSI_SC_EEEEEEEvNS4_8identityES10_S1A_vS1B_EENS_8epilogue10collective6detail29Sm90TmaWarpSpecializedAdapterINS1E_15DefaultEpilogueIaSK_SK_NS1D_6thread17LinearCombinationIaLi1EiiLNS1I_9ScaleType4KindE0ELNS_15FloatRoundStyleE2EaEENS1_15EpilogueDefaultEEEEEvvEEEEvNT_6ParamsE --------------------------
	.section	.nv.shared._ZN7cutlass13device_kernelINS_4gemm6kernel13GemmUniversalIN4cute5tupleIJiiiiEEENS1_10collective13CollectiveMmaINS1_34MainloopSm90TmaGmmaWarpSpecializedILi5ENS5_IJNS4_1CILi4EEESB_NSA_ILi1EEEEEENS1_35KernelTmaWarpSpecializedCooperativeEEENS5_IJNSA_ILi256EEENSA_ILi64EEENSA_ILi128EEEEEEaNS5_IJlSC_lEEEaSK_NS4_8TiledMMAINS4_8MMA_AtomIJNS4_4SM904GMMA26MMA_64x64x32_S32S8S8_SS_TNEEEENS4_6LayoutINS5_IJNSA_ILi2EEESC_SC_EEENS5_IJSC_NSA_ILi0EEESU_EEEEENS5_IJNS4_10UnderscoreESX_SX_EEEEENS4_23SM90_TMA_LOAD_MULTICASTENS4_14ComposedLayoutINS4_7SwizzleILi3ELi4ELi3EEENS4_18smem_ptr_flag_bitsILi8EEENSR_INS5_IJNSA_ILi8EEESI_EEENS5_IJSI_SC_EEEEEEEvNS4_8identityES10_S1A_vS1B_EENS_8epilogue10collective6detail29Sm90TmaWarpSpecializedAdapterINS1E_15DefaultEpilogueIaSK_SK_NS1D_6thread17LinearCombinationIaLi1EiiLNS1I_9ScaleType4KindE0ELNS_15FloatRoundStyleE2EaEENS1_15EpilogueDefaultEEEEEvvEEEEvNT_6ParamsE,"aw",@nobits
	.sectionflags	@""
	.align	16
	.zero		1024


//--------------------- .nv.shared.reserved.0     --------------------------
	.section	.nv.shared.reserved.0,"aw",@nobits
	.weak		__nv_reservedSMEM_offset_0_alias
	.size		__nv_reservedSMEM_offset_0_alias, 0, 0
	.other		__nv_reservedSMEM_offset_0_alias,@"STO_CUDA_RESERVED_SHARED STV_DEFAULT"
__nv_reservedSMEM_offset_0_alias:
	.zero		0


//--------------------- .nv.global                --------------------------
	.section	.nv.global,"aw",@nobits
.nv.global:
	.type		_ZN40_INTERNAL_a9655cf6_4_k_cu_0057071d_237424cute1_E,@object
	.size		_ZN40_INTERNAL_a9655cf6_4_k_cu_0057071d_237424cute1_E,(_ZN40_INTERNAL_a9655cf6_4_k_cu_0057071d_237424cuda3std3__45__cpo6cbeginE - _ZN40_INTERNAL_a9655cf6_4_k_cu_0057071d_237424cute1_E)
_ZN40_INTERNAL_a9655cf6_4_k_cu_0057071d_237424cute1_E:
	.zero		1
	.type		_ZN40_INTERNAL_a9655cf6_4_k_cu_0057071d_237424cuda3std3__45__cpo6cbeginE,@object
	.size		_ZN40_INTERNAL_a9655cf6_4_k_cu_0057071d_237424cuda3std3__45__cpo6cbeginE,(_ZN40_INTERNAL_a9655cf6_4_k_cu_0057071d_237424cuda3std3__48in_placeE - _ZN40_INTERNAL_a9655cf6_4_k_cu_0057071d_237424cuda3std3__45__cpo6cbeginE)
_ZN40_INTERNAL_a9655cf6_4_k_cu_0057071d_237424cuda3std3__45__cpo6cbeginE:
	.zero		1
	.type		_ZN40_INTERNAL_a9655cf6_4_k_cu_0057071d_237424cuda3std3__48in_placeE,@object
	.size		_ZN40_INTERNAL_a9655cf6_4_k_cu_0057071d_237424cuda3std3__48in_placeE,(_ZN40_INTERNAL_a9655cf6_4_k_cu_0057071d_237424cuda3std6ranges3__45__cpo9iter_moveE - _ZN40_INTERNAL_a9655cf6_4_k_cu_0057071d_237424cuda3std3__48in_placeE)
_ZN40_INTERNAL_a9655cf6_4_k_cu_0057071d_237424cuda3std3__48in_placeE:
	.zero		1
	.type		_ZN40_INTERNAL_a9655cf6_4_k_cu_0057071d_237424cuda3std6ranges3__45__cpo9iter_moveE,@object
	.size		_ZN40_INTERNAL_a9655cf6_4_k_cu_0057071d_237424cuda3std6ranges3__45__cpo9iter_moveE,(_ZN40_INTERNAL_a9655cf6_4_k_cu_0057071d_237424cuda3std3__45__cpo5beginE - _ZN40_INTERNAL_a9655cf6_4_k_cu_0057071d_237424cuda3std6ranges3__45__cpo9iter_moveE)
_ZN40_INTERNAL_a9655cf6_4_k_cu_0057071d_237424cuda3std6ranges3__45__cpo9iter_moveE:
	.zero		1
	.type		_ZN40_INTERNAL_a9655cf6_4_k_cu_0057071d_237424cuda3std3__45__cpo5beginE,@object
	.size		_ZN40_INTERNAL_a9655cf6_4_k_cu_0057071d_237424cuda3std3__45__cpo5beginE,(_ZN40_INTERNAL_a9655cf6_4_k_cu_0057071d_237424cuda3std3__442_GLOBAL__N__a9655cf6_4_k_cu_0057071d_237426ignoreE - _ZN40_INTERNAL_a9655cf6_4_k_cu_0057071d_237424cuda3std3__45__cpo5beginE)
_ZN40_INTERNAL_a9655cf6_4_k_cu_0057071d_237424cuda3std3__45__cpo5beginE:
	.zero		1
	.type		_ZN40_INTERNAL_a9655cf6_4_k_cu_0057071d_237424cuda3std3__442_GLOBAL__N__a9655cf6_4_k_cu_0057071d_237426ignoreE,@object
	.size		_ZN40_INTERNAL_a9655cf6_4_k_cu_0057071d_237424cuda3std3__442_GLOBAL__N__a9655cf6_4_k_cu_0057071d_237426ignoreE,(_ZN40_INTERNAL_a9655cf6_4_k_cu_0057071d_237424cute7productE - _ZN40_INTERNAL_a9655cf6_4_k_cu_0057071d_237424cuda3std3__442_GLOBAL__N__a9655cf6_4_k_cu_0057071d_237426ignoreE)
_ZN40_INTERNAL_a9655cf6_4_k_cu_0057071d_237424cuda3std3__442_GLOBAL__N__a9655cf6_4_k_cu_0057071d_237426ignoreE:
	.zero		1
	.type		_ZN40_INTERNAL_a9655cf6_4_k_cu_0057071d_237424cute7productE,@object
	.size		_ZN40_INTERNAL_a9655cf6_4_k_cu_0057071d_237424cute7productE,(_ZN40_INTERNAL_a9655cf6_4_k_cu_0057071d_237424cuda3std3__45__cpo3endE - _ZN40_INTERNAL_a9655cf6_4_k_cu_0057071d_237424cute7productE)
_ZN40_INTERNAL_a9655cf6_4_k_cu_0057071d_237424cute7productE:
	.zero		1
	.type		_ZN40_INTERNAL_a9655cf6_4_k_cu_0057071d_237424cuda3std3__45__cpo3endE,@object
	.size		_ZN40_INTERNAL_a9655cf6_4_k_cu_0057071d_237424cuda3std3__45__cpo3endE,(_ZN40_INTERNAL_a9655cf6_4_k_cu_0057071d_237424cuda3std3__419piecewise_constructE - _ZN40_INTERNAL_a9655cf6_4_k_cu_0057071d_237424cuda3std3__45__cpo3endE)
_ZN40_INTERNAL_a9655cf6_4_k_cu_0057071d_237424cuda3std3__45__cpo3endE:
	.zero		1
	.type		_ZN40_INTERNAL_a9655cf6_4_k_cu_0057071d_237424cuda3std3__419piecewise_constructE,@object
	.size		_ZN40_INTERNAL_a9655cf6_4_k_cu_0057071d_237424cuda3std3__419piecewise_constructE,(_ZN40_INTERNAL_a9655cf6_4_k_cu_0057071d_237424cuda3std3__45__cpo4cendE - _ZN40_INTERNAL_a9655cf6_4_k_cu_0057071d_237424cuda3std3__419piecewise_constructE)
_ZN40_INTERNAL_a9655cf6_4_k_cu_0057071d_237424cuda3std3__419piecewise_constructE:
	.zero		1
	.type		_ZN40_INTERNAL_a9655cf6_4_k_cu_0057071d_237424cuda3std3__45__cpo4cendE,@object
	.size		_ZN40_INTERNAL_a9655cf6_4_k_cu_0057071d_237424cuda3std3__45__cpo4cendE,(_ZN40_INTERNAL_a9655cf6_4_k_cu_0057071d_237424cuda3std6ranges3__45__cpo4swapE - _ZN40_INTERNAL_a9655cf6_4_k_cu_0057071d_237424cuda3std3__45__cpo4cendE)
_ZN40_INTERNAL_a9655cf6_4_k_cu_0057071d_237424cuda3std3__45__cpo4cendE:
	.zero		1
	.type		_ZN40_INTERNAL_a9655cf6_4_k_cu_0057071d_237424cuda3std6ranges3__45__cpo4swapE,@object
	.size		_ZN40_INTERNAL_a9655cf6_4_k_cu_0057071d_237424cuda3std6ranges3__45__cpo4swapE,(.L_8 - _ZN40_INTERNAL_a9655cf6_4_k_cu_0057071d_237424cuda3std6ranges3__45__cpo4swapE)
_ZN40_INTERNAL_a9655cf6_4_k_cu_0057071d_237424cuda3std6ranges3__45__cpo4swapE:
	.zero		1
.L_8:


//--------------------- .nv.constant0._ZN7cutlass13device_kernelINS_4gemm6kernel13GemmUniversalIN4cute5tupleIJiiiiEEENS1_10collective13CollectiveMmaINS1_34MainloopSm90TmaGmmaWarpSpecializedILi5ENS5_IJNS4_1CILi4EEESB_NSA_ILi1EEEEEENS1_35KernelTmaWarpSpecializedCooperativeEEENS5_IJNSA_ILi256EEENSA_ILi64EEENSA_ILi128EEEEEEaNS5_IJlSC_lEEEaSK_NS4_8TiledMMAINS4_8MMA_AtomIJNS4_4SM904GMMA26MMA_64x64x32_S32S8S8_SS_TNEEEENS4_6LayoutINS5_IJNSA_ILi2EEESC_SC_EEENS5_IJSC_NSA_ILi0EEESU_EEEEENS5_IJNS4_10UnderscoreESX_SX_EEEEENS4_23SM90_TMA_LOAD_MULTICASTENS4_14ComposedLayoutINS4_7SwizzleILi3ELi4ELi3EEENS4_18smem_ptr_flag_bitsILi8EEENSR_INS5_IJNSA_ILi8EEESI_EEENS5_IJSI_SC_EEEEEEEvNS4_8identityES10_S1A_vS1B_EENS_8epilogue10collective6detail29Sm90TmaWarpSpecializedAdapterINS1E_15DefaultEpilogueIaSK_SK_NS1D_6thread17LinearCombinationIaLi1EiiLNS1I_9ScaleType4KindE0ELNS_15FloatRoundStyleE2EaEENS1_15EpilogueDefaultEEEEEvvEEEEvNT_6ParamsE --------------------------
	.section	.nv.constant0._ZN7cutlass13device_kernelINS_4gemm6kernel13GemmUniversalIN4cute5tupleIJiiiiEEENS1_10collective13CollectiveMmaINS1_34MainloopSm90TmaGmmaWarpSpecializedILi5ENS5_IJNS4_1CILi4EEESB_NSA_ILi1EEEEEENS1_35KernelTmaWarpSpecializedCooperativeEEENS5_IJNSA_ILi256EEENSA_ILi64EEENSA_ILi128EEEEEEaNS5_IJlSC_lEEEaSK_NS4_8TiledMMAINS4_8MMA_AtomIJNS4_4SM904GMMA26MMA_64x64x32_S32S8S8_SS_TNEEEENS4_6LayoutINS5_IJNSA_ILi2EEESC_SC_EEENS5_IJSC_NSA_ILi0EEESU_EEEEENS5_IJNS4_10UnderscoreESX_SX_EEEEENS4_23SM90_TMA_LOAD_MULTICASTENS4_14ComposedLayoutINS4_7SwizzleILi3ELi4ELi3EEENS4_18smem_ptr_flag_bitsILi8EEENSR_INS5_IJNSA_ILi8EEESI_EEENS5_IJSI_SC_EEEEEEEvNS4_8identityES10_S1A_vS1B_EENS_8epilogue10collective6detail29Sm90TmaWarpSpecializedAdapterINS1E_15DefaultEpilogueIaSK_SK_NS1D_6thread17LinearCombinationIaLi1EiiLNS1I_9ScaleType4KindE0ELNS_15FloatRoundStyleE2EaEENS1_15EpilogueDefaultEEEEEvvEEEEvNT_6ParamsE,"a",@progbits
	.sectionflags	@""
	.align	4
.nv.constant0._ZN7cutlass13device_kernelINS_4gemm6kernel13GemmUniversalIN4cute5tupleIJiiiiEEENS1_10collective13CollectiveMmaINS1_34MainloopSm90TmaGmmaWarpSpecializedILi5ENS5_IJNS4_1CILi4EEESB_NSA_ILi1EEEEEENS1_35KernelTmaWarpSpecializedCooperativeEEENS5_IJNSA_ILi256EEENSA_ILi64EEENSA_ILi128EEEEEEaNS5_IJlSC_lEEEaSK_NS4_8TiledMMAINS4_8MMA_AtomIJNS4_4SM904GMMA26MMA_64x64x32_S32S8S8_SS_TNEEEENS4_6LayoutINS5_IJNSA_ILi2EEESC_SC_EEENS5_IJSC_NSA_ILi0EEESU_EEEEENS5_IJNS4_10UnderscoreESX_SX_EEEEENS4_23SM90_TMA_LOAD_MULTICASTENS4_14ComposedLayoutINS4_7SwizzleILi3ELi4ELi3EEENS4_18smem_ptr_flag_bitsILi8EEENSR_INS5_IJNSA_ILi8EEESI_EEENS5_IJSI_SC_EEEEEEEvNS4_8identityES10_S1A_vS1B_EENS_8epilogue10collective6detail29Sm90TmaWarpSpecializedAdapterINS1E_15DefaultEpilogueIaSK_SK_NS1D_6thread17LinearCombinationIaLi1EiiLNS1I_9ScaleType4KindE0ELNS_15FloatRoundStyleE2EaEENS1_15EpilogueDefaultEEEEEvvEEEEvNT_6ParamsE:
	.zero		1664


//--------------------- SYMBOLS --------------------------

	.type		.nv.reservedSmem.offset0,@object
	.size		.nv.reservedSmem.offset0,0x4
	.type		__assertfail,@function
